//
// Generated by NVIDIA NVVM Compiler
//
// Compiler Build ID: CL-36424714
// Cuda compilation tools, release 13.0, V13.0.88
// Based on NVVM 20.0.0
//

.version 9.0
.target sm_100
.address_size 64

	// .globl	_Z16heatEquationStepPfS_iifff
.global .align 4 .b8 precalc_xorwow_matrix[102400];
.global .align 4 .b8 precalc_xorwow_offset_matrix[102400];
.global .align 4 .b8 mrg32k3aM1[2304];
.global .align 4 .b8 mrg32k3aM2[2304];
.global .align 4 .b8 mrg32k3aM1SubSeq[2016];
.global .align 4 .b8 mrg32k3aM2SubSeq[2016];
.global .align 4 .b8 mrg32k3aM1Seq[2304];
.global .align 4 .b8 mrg32k3aM2Seq[2304];
.const .align 8 .b8 __cr_lgamma_table[72];

.visible .entry _Z16heatEquationStepPfS_iifff(
	.param .u64 .ptr .align 1 _Z16heatEquationStepPfS_iifff_param_0,
	.param .u64 .ptr .align 1 _Z16heatEquationStepPfS_iifff_param_1,
	.param .u32 _Z16heatEquationStepPfS_iifff_param_2,
	.param .u32 _Z16heatEquationStepPfS_iifff_param_3,
	.param .f32 _Z16heatEquationStepPfS_iifff_param_4,
	.param .f32 _Z16heatEquationStepPfS_iifff_param_5,
	.param .f32 _Z16heatEquationStepPfS_iifff_param_6
)
{
	.reg .pred 	%p<8>;
	.reg .b32 	%r<19>;
	.reg .b32 	%f<17>;
	.reg .b64 	%rd<12>;

	ld.param.u64 	%rd1, [_Z16heatEquationStepPfS_iifff_param_0];
	ld.param.u64 	%rd2, [_Z16heatEquationStepPfS_iifff_param_1];
	ld.param.u32 	%r4, [_Z16heatEquationStepPfS_iifff_param_2];
	ld.param.u32 	%r5, [_Z16heatEquationStepPfS_iifff_param_3];
	ld.param.f32 	%f1, [_Z16heatEquationStepPfS_iifff_param_4];
	ld.param.f32 	%f2, [_Z16heatEquationStepPfS_iifff_param_5];
	ld.param.f32 	%f3, [_Z16heatEquationStepPfS_iifff_param_6];
	mov.u32 	%r7, %ctaid.x;
	mov.u32 	%r8, %ntid.x;
	mov.u32 	%r9, %tid.x;
	mad.lo.s32 	%r10, %r7, %r8, %r9;
	mov.u32 	%r11, %ctaid.y;
	mov.u32 	%r12, %ntid.y;
	mov.u32 	%r13, %tid.y;
	mad.lo.s32 	%r14, %r11, %r12, %r13;
	setp.lt.s32 	%p1, %r10, 1;
	add.s32 	%r15, %r4, -1;
	setp.ge.s32 	%p2, %r10, %r15;
	or.pred  	%p3, %p1, %p2;
	setp.eq.s32 	%p4, %r14, 0;
	or.pred  	%p5, %p4, %p3;
	add.s32 	%r16, %r5, -1;
	setp.ge.s32 	%p6, %r14, %r16;
	or.pred  	%p7, %p5, %p6;
	@%p7 bra 	$L__BB0_2;
	cvta.to.global.u64 	%rd3, %rd1;
	cvta.to.global.u64 	%rd4, %rd2;
	mad.lo.s32 	%r17, %r4, %r14, %r10;
	mul.wide.s32 	%rd5, %r17, 4;
	add.s64 	%rd6, %rd3, %rd5;
	ld.global.f32 	%f4, [%rd6];
	ld.global.f32 	%f5, [%rd6+-4];
	ld.global.f32 	%f6, [%rd6+4];
	sub.s32 	%r18, %r17, %r4;
	mul.wide.s32 	%rd7, %r18, 4;
	add.s64 	%rd8, %rd3, %rd7;
	ld.global.f32 	%f7, [%rd8];
	mul.wide.s32 	%rd9, %r4, 4;
	add.s64 	%rd10, %rd6, %rd9;
	ld.global.f32 	%f8, [%rd10];
	add.f32 	%f9, %f5, %f6;
	add.f32 	%f10, %f9, %f7;
	add.f32 	%f11, %f10, %f8;
	fma.rn.f32 	%f12, %f4, 0fC0800000, %f11;
	mul.f32 	%f13, %f3, %f3;
	div.rn.f32 	%f14, %f12, %f13;
	mul.f32 	%f15, %f1, %f2;
	fma.rn.f32 	%f16, %f15, %f14, %f4;
	add.s64 	%rd11, %rd4, %rd5;
	st.global.f32 	[%rd11], %f16;
$L__BB0_2:
	ret;

}
	// .globl	_Z18nBodyComputeForcesP8ParticlePfS1_S1_iff
.visible .entry _Z18nBodyComputeForcesP8ParticlePfS1_S1_iff(
	.param .u64 .ptr .align 1 _Z18nBodyComputeForcesP8ParticlePfS1_S1_iff_param_0,
	.param .u64 .ptr .align 1 _Z18nBodyComputeForcesP8ParticlePfS1_S1_iff_param_1,
	.param .u64 .ptr .align 1 _Z18nBodyComputeForcesP8ParticlePfS1_S1_iff_param_2,
	.param .u64 .ptr .align 1 _Z18nBodyComputeForcesP8ParticlePfS1_S1_iff_param_3,
	.param .u32 _Z18nBodyComputeForcesP8ParticlePfS1_S1_iff_param_4,
	.param .f32 _Z18nBodyComputeForcesP8ParticlePfS1_S1_iff_param_5,
	.param .f32 _Z18nBodyComputeForcesP8ParticlePfS1_S1_iff_param_6
)
{
	.reg .pred 	%p<18>;
	.reg .b32 	%r<45>;
	.reg .b32 	%f<373>;
	.reg .b64 	%rd<35>;

	ld.param.u64 	%rd11, [_Z18nBodyComputeForcesP8ParticlePfS1_S1_iff_param_0];
	ld.param.u64 	%rd8, [_Z18nBodyComputeForcesP8ParticlePfS1_S1_iff_param_1];
	ld.param.u64 	%rd9, [_Z18nBodyComputeForcesP8ParticlePfS1_S1_iff_param_2];
	ld.param.u64 	%rd10, [_Z18nBodyComputeForcesP8ParticlePfS1_S1_iff_param_3];
	ld.param.u32 	%r24, [_Z18nBodyComputeForcesP8ParticlePfS1_S1_iff_param_4];
	ld.param.f32 	%f72, [_Z18nBodyComputeForcesP8ParticlePfS1_S1_iff_param_5];
	ld.param.f32 	%f73, [_Z18nBodyComputeForcesP8ParticlePfS1_S1_iff_param_6];
	cvta.to.global.u64 	%rd1, %rd11;
	mov.u32 	%r25, %ctaid.x;
	mov.u32 	%r26, %ntid.x;
	mov.u32 	%r27, %tid.x;
	mad.lo.s32 	%r1, %r25, %r26, %r27;
	setp.ge.s32 	%p1, %r1, %r24;
	@%p1 bra 	$L__BB1_24;
	mul.wide.s32 	%rd12, %r1, 28;
	add.s64 	%rd13, %rd1, %rd12;
	ld.global.f32 	%f1, [%rd13];
	ld.global.f32 	%f2, [%rd13+4];
	ld.global.f32 	%f3, [%rd13+8];
	ld.global.f32 	%f4, [%rd13+24];
	setp.lt.s32 	%p2, %r1, 1;
	mov.f32 	%f346, 0f00000000;
	mov.b32 	%r43, 0;
	mov.f32 	%f347, %f346;
	mov.f32 	%f348, %f346;
	@%p2 bra 	$L__BB1_10;
	mul.f32 	%f5, %f73, %f73;
	mul.f32 	%f6, %f72, %f4;
	min.s32 	%r30, %r1, %r24;
	max.s32 	%r43, %r30, 1;
	setp.lt.s32 	%p3, %r30, 4;
	mov.f32 	%f348, 0f00000000;
	mov.b32 	%r38, 0;
	mov.f32 	%f347, %f348;
	mov.f32 	%f346, %f348;
	@%p3 bra 	$L__BB1_5;
	and.b32  	%r31, %r43, 2147483644;
	neg.s32 	%r36, %r31;
	add.s64 	%rd33, %rd1, 56;
	mov.f32 	%f348, 0f00000000;
$L__BB1_4:
	.pragma "nounroll";
	and.b32  	%r38, %r43, 2147483644;
	ld.global.f32 	%f78, [%rd33+-56];
	ld.global.f32 	%f79, [%rd33+-52];
	ld.global.f32 	%f80, [%rd33+-48];
	ld.global.f32 	%f81, [%rd33+-32];
	sub.f32 	%f82, %f78, %f1;
	sub.f32 	%f83, %f79, %f2;
	sub.f32 	%f84, %f80, %f3;
	mul.f32 	%f85, %f83, %f83;
	fma.rn.f32 	%f86, %f82, %f82, %f85;
	fma.rn.f32 	%f87, %f84, %f84, %f86;
	add.f32 	%f88, %f5, %f87;
	sqrt.rn.f32 	%f89, %f88;
	mul.f32 	%f90, %f89, %f88;
	mul.f32 	%f91, %f6, %f81;
	div.rn.f32 	%f92, %f91, %f90;
	fma.rn.f32 	%f93, %f82, %f92, %f346;
	fma.rn.f32 	%f94, %f83, %f92, %f347;
	fma.rn.f32 	%f95, %f84, %f92, %f348;
	ld.global.f32 	%f96, [%rd33+-28];
	ld.global.f32 	%f97, [%rd33+-24];
	ld.global.f32 	%f98, [%rd33+-20];
	ld.global.f32 	%f99, [%rd33+-4];
	sub.f32 	%f100, %f96, %f1;
	sub.f32 	%f101, %f97, %f2;
	sub.f32 	%f102, %f98, %f3;
	mul.f32 	%f103, %f101, %f101;
	fma.rn.f32 	%f104, %f100, %f100, %f103;
	fma.rn.f32 	%f105, %f102, %f102, %f104;
	add.f32 	%f106, %f5, %f105;
	sqrt.rn.f32 	%f107, %f106;
	mul.f32 	%f108, %f107, %f106;
	mul.f32 	%f109, %f6, %f99;
	div.rn.f32 	%f110, %f109, %f108;
	fma.rn.f32 	%f111, %f100, %f110, %f93;
	fma.rn.f32 	%f112, %f101, %f110, %f94;
	fma.rn.f32 	%f113, %f102, %f110, %f95;
	ld.global.f32 	%f114, [%rd33];
	ld.global.f32 	%f115, [%rd33+4];
	ld.global.f32 	%f116, [%rd33+8];
	ld.global.f32 	%f117, [%rd33+24];
	sub.f32 	%f118, %f114, %f1;
	sub.f32 	%f119, %f115, %f2;
	sub.f32 	%f120, %f116, %f3;
	mul.f32 	%f121, %f119, %f119;
	fma.rn.f32 	%f122, %f118, %f118, %f121;
	fma.rn.f32 	%f123, %f120, %f120, %f122;
	add.f32 	%f124, %f5, %f123;
	sqrt.rn.f32 	%f125, %f124;
	mul.f32 	%f126, %f125, %f124;
	mul.f32 	%f127, %f6, %f117;
	div.rn.f32 	%f128, %f127, %f126;
	fma.rn.f32 	%f129, %f118, %f128, %f111;
	fma.rn.f32 	%f130, %f119, %f128, %f112;
	fma.rn.f32 	%f131, %f120, %f128, %f113;
	ld.global.f32 	%f132, [%rd33+28];
	ld.global.f32 	%f133, [%rd33+32];
	ld.global.f32 	%f134, [%rd33+36];
	ld.global.f32 	%f135, [%rd33+52];
	sub.f32 	%f136, %f132, %f1;
	sub.f32 	%f137, %f133, %f2;
	sub.f32 	%f138, %f134, %f3;
	mul.f32 	%f139, %f137, %f137;
	fma.rn.f32 	%f140, %f136, %f136, %f139;
	fma.rn.f32 	%f141, %f138, %f138, %f140;
	add.f32 	%f142, %f5, %f141;
	sqrt.rn.f32 	%f143, %f142;
	mul.f32 	%f144, %f143, %f142;
	mul.f32 	%f145, %f6, %f135;
	div.rn.f32 	%f146, %f145, %f144;
	fma.rn.f32 	%f346, %f136, %f146, %f129;
	fma.rn.f32 	%f347, %f137, %f146, %f130;
	fma.rn.f32 	%f348, %f138, %f146, %f131;
	add.s32 	%r36, %r36, 4;
	add.s64 	%rd33, %rd33, 112;
	setp.ne.s32 	%p4, %r36, 0;
	@%p4 bra 	$L__BB1_4;
$L__BB1_5:
	and.b32  	%r8, %r43, 3;
	setp.eq.s32 	%p5, %r8, 0;
	@%p5 bra 	$L__BB1_10;
	setp.eq.s32 	%p6, %r8, 1;
	@%p6 bra 	$L__BB1_8;
	mul.wide.u32 	%rd14, %r38, 28;
	add.s64 	%rd15, %rd1, %rd14;
	ld.global.f32 	%f148, [%rd15];
	ld.global.f32 	%f149, [%rd15+4];
	ld.global.f32 	%f150, [%rd15+8];
	ld.global.f32 	%f151, [%rd15+24];
	sub.f32 	%f152, %f148, %f1;
	sub.f32 	%f153, %f149, %f2;
	sub.f32 	%f154, %f150, %f3;
	mul.f32 	%f155, %f153, %f153;
	fma.rn.f32 	%f156, %f152, %f152, %f155;
	fma.rn.f32 	%f157, %f154, %f154, %f156;
	add.f32 	%f158, %f5, %f157;
	sqrt.rn.f32 	%f159, %f158;
	mul.f32 	%f160, %f159, %f158;
	mul.f32 	%f161, %f6, %f151;
	div.rn.f32 	%f162, %f161, %f160;
	fma.rn.f32 	%f163, %f152, %f162, %f346;
	fma.rn.f32 	%f164, %f153, %f162, %f347;
	fma.rn.f32 	%f165, %f154, %f162, %f348;
	ld.global.f32 	%f166, [%rd15+28];
	ld.global.f32 	%f167, [%rd15+32];
	ld.global.f32 	%f168, [%rd15+36];
	ld.global.f32 	%f169, [%rd15+52];
	sub.f32 	%f170, %f166, %f1;
	sub.f32 	%f171, %f167, %f2;
	sub.f32 	%f172, %f168, %f3;
	mul.f32 	%f173, %f171, %f171;
	fma.rn.f32 	%f174, %f170, %f170, %f173;
	fma.rn.f32 	%f175, %f172, %f172, %f174;
	add.f32 	%f176, %f5, %f175;
	sqrt.rn.f32 	%f177, %f176;
	mul.f32 	%f178, %f177, %f176;
	mul.f32 	%f179, %f6, %f169;
	div.rn.f32 	%f180, %f179, %f178;
	fma.rn.f32 	%f346, %f170, %f180, %f163;
	fma.rn.f32 	%f347, %f171, %f180, %f164;
	fma.rn.f32 	%f348, %f172, %f180, %f165;
	add.s32 	%r38, %r38, 2;
$L__BB1_8:
	and.b32  	%r32, %r43, 1;
	setp.eq.b32 	%p7, %r32, 1;
	not.pred 	%p8, %p7;
	@%p8 bra 	$L__BB1_10;
	mul.wide.u32 	%rd16, %r38, 28;
	add.s64 	%rd17, %rd1, %rd16;
	ld.global.f32 	%f181, [%rd17];
	ld.global.f32 	%f182, [%rd17+4];
	ld.global.f32 	%f183, [%rd17+8];
	ld.global.f32 	%f184, [%rd17+24];
	sub.f32 	%f185, %f181, %f1;
	sub.f32 	%f186, %f182, %f2;
	sub.f32 	%f187, %f183, %f3;
	mul.f32 	%f188, %f186, %f186;
	fma.rn.f32 	%f189, %f185, %f185, %f188;
	fma.rn.f32 	%f190, %f187, %f187, %f189;
	add.f32 	%f191, %f5, %f190;
	sqrt.rn.f32 	%f192, %f191;
	mul.f32 	%f193, %f192, %f191;
	mul.f32 	%f194, %f6, %f184;
	div.rn.f32 	%f195, %f194, %f193;
	fma.rn.f32 	%f346, %f185, %f195, %f346;
	fma.rn.f32 	%f347, %f186, %f195, %f347;
	fma.rn.f32 	%f348, %f187, %f195, %f348;
$L__BB1_10:
	setp.ge.s32 	%p9, %r43, %r24;
	@%p9 bra 	$L__BB1_14;
	setp.eq.s32 	%p10, %r1, %r43;
	@%p10 bra 	$L__BB1_13;
	mul.wide.u32 	%rd18, %r43, 28;
	add.s64 	%rd19, %rd1, %rd18;
	ld.global.f32 	%f196, [%rd19];
	ld.global.f32 	%f197, [%rd19+4];
	ld.global.f32 	%f198, [%rd19+8];
	ld.global.f32 	%f199, [%rd19+24];
	sub.f32 	%f200, %f196, %f1;
	sub.f32 	%f201, %f197, %f2;
	sub.f32 	%f202, %f198, %f3;
	mul.f32 	%f203, %f201, %f201;
	fma.rn.f32 	%f204, %f200, %f200, %f203;
	fma.rn.f32 	%f205, %f202, %f202, %f204;
	fma.rn.f32 	%f206, %f73, %f73, %f205;
	sqrt.rn.f32 	%f207, %f206;
	mul.f32 	%f208, %f207, %f206;
	mul.f32 	%f209, %f72, %f4;
	mul.f32 	%f210, %f209, %f199;
	div.rn.f32 	%f211, %f210, %f208;
	fma.rn.f32 	%f346, %f200, %f211, %f346;
	fma.rn.f32 	%f347, %f201, %f211, %f347;
	fma.rn.f32 	%f348, %f202, %f211, %f348;
$L__BB1_13:
	add.s32 	%r43, %r43, 1;
$L__BB1_14:
	setp.ge.s32 	%p11, %r43, %r24;
	@%p11 bra 	$L__BB1_23;
	mul.f32 	%f43, %f73, %f73;
	mul.f32 	%f44, %f72, %f4;
	sub.s32 	%r14, %r24, %r43;
	and.b32  	%r15, %r14, 3;
	sub.s32 	%r33, %r43, %r24;
	setp.gt.u32 	%p12, %r33, -4;
	@%p12 bra 	$L__BB1_18;
	and.b32  	%r34, %r14, -4;
	neg.s32 	%r41, %r34;
	mul.wide.u32 	%rd20, %r43, 28;
	add.s64 	%rd21, %rd20, %rd1;
	add.s64 	%rd34, %rd21, 56;
$L__BB1_17:
	.pragma "nounroll";
	ld.global.f32 	%f213, [%rd34+-56];
	ld.global.f32 	%f214, [%rd34+-52];
	ld.global.f32 	%f215, [%rd34+-48];
	ld.global.f32 	%f216, [%rd34+-32];
	sub.f32 	%f217, %f213, %f1;
	sub.f32 	%f218, %f214, %f2;
	sub.f32 	%f219, %f215, %f3;
	mul.f32 	%f220, %f218, %f218;
	fma.rn.f32 	%f221, %f217, %f217, %f220;
	fma.rn.f32 	%f222, %f219, %f219, %f221;
	add.f32 	%f223, %f43, %f222;
	sqrt.rn.f32 	%f224, %f223;
	mul.f32 	%f225, %f224, %f223;
	mul.f32 	%f226, %f44, %f216;
	div.rn.f32 	%f227, %f226, %f225;
	fma.rn.f32 	%f228, %f217, %f227, %f346;
	fma.rn.f32 	%f229, %f218, %f227, %f347;
	fma.rn.f32 	%f230, %f219, %f227, %f348;
	ld.global.f32 	%f231, [%rd34+-28];
	ld.global.f32 	%f232, [%rd34+-24];
	ld.global.f32 	%f233, [%rd34+-20];
	ld.global.f32 	%f234, [%rd34+-4];
	sub.f32 	%f235, %f231, %f1;
	sub.f32 	%f236, %f232, %f2;
	sub.f32 	%f237, %f233, %f3;
	mul.f32 	%f238, %f236, %f236;
	fma.rn.f32 	%f239, %f235, %f235, %f238;
	fma.rn.f32 	%f240, %f237, %f237, %f239;
	add.f32 	%f241, %f43, %f240;
	sqrt.rn.f32 	%f242, %f241;
	mul.f32 	%f243, %f242, %f241;
	mul.f32 	%f244, %f44, %f234;
	div.rn.f32 	%f245, %f244, %f243;
	fma.rn.f32 	%f246, %f235, %f245, %f228;
	fma.rn.f32 	%f247, %f236, %f245, %f229;
	fma.rn.f32 	%f248, %f237, %f245, %f230;
	ld.global.f32 	%f249, [%rd34];
	ld.global.f32 	%f250, [%rd34+4];
	ld.global.f32 	%f251, [%rd34+8];
	ld.global.f32 	%f252, [%rd34+24];
	sub.f32 	%f253, %f249, %f1;
	sub.f32 	%f254, %f250, %f2;
	sub.f32 	%f255, %f251, %f3;
	mul.f32 	%f256, %f254, %f254;
	fma.rn.f32 	%f257, %f253, %f253, %f256;
	fma.rn.f32 	%f258, %f255, %f255, %f257;
	add.f32 	%f259, %f43, %f258;
	sqrt.rn.f32 	%f260, %f259;
	mul.f32 	%f261, %f260, %f259;
	mul.f32 	%f262, %f44, %f252;
	div.rn.f32 	%f263, %f262, %f261;
	fma.rn.f32 	%f264, %f253, %f263, %f246;
	fma.rn.f32 	%f265, %f254, %f263, %f247;
	fma.rn.f32 	%f266, %f255, %f263, %f248;
	ld.global.f32 	%f267, [%rd34+28];
	ld.global.f32 	%f268, [%rd34+32];
	ld.global.f32 	%f269, [%rd34+36];
	ld.global.f32 	%f270, [%rd34+52];
	sub.f32 	%f271, %f267, %f1;
	sub.f32 	%f272, %f268, %f2;
	sub.f32 	%f273, %f269, %f3;
	mul.f32 	%f274, %f272, %f272;
	fma.rn.f32 	%f275, %f271, %f271, %f274;
	fma.rn.f32 	%f276, %f273, %f273, %f275;
	add.f32 	%f277, %f43, %f276;
	sqrt.rn.f32 	%f278, %f277;
	mul.f32 	%f279, %f278, %f277;
	mul.f32 	%f280, %f44, %f270;
	div.rn.f32 	%f281, %f280, %f279;
	fma.rn.f32 	%f346, %f271, %f281, %f264;
	fma.rn.f32 	%f347, %f272, %f281, %f265;
	fma.rn.f32 	%f348, %f273, %f281, %f266;
	add.s32 	%r43, %r43, 4;
	add.s32 	%r41, %r41, 4;
	add.s64 	%rd34, %rd34, 112;
	setp.ne.s32 	%p13, %r41, 0;
	@%p13 bra 	$L__BB1_17;
$L__BB1_18:
	setp.eq.s32 	%p14, %r15, 0;
	@%p14 bra 	$L__BB1_23;
	setp.eq.s32 	%p15, %r15, 1;
	@%p15 bra 	$L__BB1_21;
	mul.wide.u32 	%rd22, %r43, 28;
	add.s64 	%rd23, %rd1, %rd22;
	ld.global.f32 	%f283, [%rd23];
	ld.global.f32 	%f284, [%rd23+4];
	ld.global.f32 	%f285, [%rd23+8];
	ld.global.f32 	%f286, [%rd23+24];
	sub.f32 	%f287, %f283, %f1;
	sub.f32 	%f288, %f284, %f2;
	sub.f32 	%f289, %f285, %f3;
	mul.f32 	%f290, %f288, %f288;
	fma.rn.f32 	%f291, %f287, %f287, %f290;
	fma.rn.f32 	%f292, %f289, %f289, %f291;
	add.f32 	%f293, %f43, %f292;
	sqrt.rn.f32 	%f294, %f293;
	mul.f32 	%f295, %f294, %f293;
	mul.f32 	%f296, %f44, %f286;
	div.rn.f32 	%f297, %f296, %f295;
	fma.rn.f32 	%f298, %f287, %f297, %f346;
	fma.rn.f32 	%f299, %f288, %f297, %f347;
	fma.rn.f32 	%f300, %f289, %f297, %f348;
	ld.global.f32 	%f301, [%rd23+28];
	ld.global.f32 	%f302, [%rd23+32];
	ld.global.f32 	%f303, [%rd23+36];
	ld.global.f32 	%f304, [%rd23+52];
	sub.f32 	%f305, %f301, %f1;
	sub.f32 	%f306, %f302, %f2;
	sub.f32 	%f307, %f303, %f3;
	mul.f32 	%f308, %f306, %f306;
	fma.rn.f32 	%f309, %f305, %f305, %f308;
	fma.rn.f32 	%f310, %f307, %f307, %f309;
	add.f32 	%f311, %f43, %f310;
	sqrt.rn.f32 	%f312, %f311;
	mul.f32 	%f313, %f312, %f311;
	mul.f32 	%f314, %f44, %f304;
	div.rn.f32 	%f315, %f314, %f313;
	fma.rn.f32 	%f346, %f305, %f315, %f298;
	fma.rn.f32 	%f347, %f306, %f315, %f299;
	fma.rn.f32 	%f348, %f307, %f315, %f300;
	add.s32 	%r43, %r43, 2;
$L__BB1_21:
	and.b32  	%r35, %r14, 1;
	setp.eq.b32 	%p16, %r35, 1;
	not.pred 	%p17, %p16;
	@%p17 bra 	$L__BB1_23;
	mul.wide.u32 	%rd24, %r43, 28;
	add.s64 	%rd25, %rd1, %rd24;
	ld.global.f32 	%f316, [%rd25];
	ld.global.f32 	%f317, [%rd25+4];
	ld.global.f32 	%f318, [%rd25+8];
	ld.global.f32 	%f319, [%rd25+24];
	sub.f32 	%f320, %f316, %f1;
	sub.f32 	%f321, %f317, %f2;
	sub.f32 	%f322, %f318, %f3;
	mul.f32 	%f323, %f321, %f321;
	fma.rn.f32 	%f324, %f320, %f320, %f323;
	fma.rn.f32 	%f325, %f322, %f322, %f324;
	add.f32 	%f326, %f43, %f325;
	sqrt.rn.f32 	%f327, %f326;
	mul.f32 	%f328, %f327, %f326;
	mul.f32 	%f329, %f44, %f319;
	div.rn.f32 	%f330, %f329, %f328;
	fma.rn.f32 	%f346, %f320, %f330, %f346;
	fma.rn.f32 	%f347, %f321, %f330, %f347;
	fma.rn.f32 	%f348, %f322, %f330, %f348;
$L__BB1_23:
	cvta.to.global.u64 	%rd26, %rd8;
	mul.wide.s32 	%rd27, %r1, 4;
	add.s64 	%rd28, %rd26, %rd27;
	st.global.f32 	[%rd28], %f346;
	cvta.to.global.u64 	%rd29, %rd9;
	add.s64 	%rd30, %rd29, %rd27;
	st.global.f32 	[%rd30], %f347;
	cvta.to.global.u64 	%rd31, %rd10;
	add.s64 	%rd32, %rd31, %rd27;
	st.global.f32 	[%rd32], %f348;
$L__BB1_24:
	ret;

}
	// .globl	_Z14nBodyIntegrateP8ParticlePfS1_S1_if
.visible .entry _Z14nBodyIntegrateP8ParticlePfS1_S1_if(
	.param .u64 .ptr .align 1 _Z14nBodyIntegrateP8ParticlePfS1_S1_if_param_0,
	.param .u64 .ptr .align 1 _Z14nBodyIntegrateP8ParticlePfS1_S1_if_param_1,
	.param .u64 .ptr .align 1 _Z14nBodyIntegrateP8ParticlePfS1_S1_if_param_2,
	.param .u64 .ptr .align 1 _Z14nBodyIntegrateP8ParticlePfS1_S1_if_param_3,
	.param .u32 _Z14nBodyIntegrateP8ParticlePfS1_S1_if_param_4,
	.param .f32 _Z14nBodyIntegrateP8ParticlePfS1_S1_if_param_5
)
{
	.reg .pred 	%p<2>;
	.reg .b32 	%r<6>;
	.reg .b32 	%f<21>;
	.reg .b64 	%rd<15>;

	ld.param.u64 	%rd1, [_Z14nBodyIntegrateP8ParticlePfS1_S1_if_param_0];
	ld.param.u64 	%rd2, [_Z14nBodyIntegrateP8ParticlePfS1_S1_if_param_1];
	ld.param.u64 	%rd3, [_Z14nBodyIntegrateP8ParticlePfS1_S1_if_param_2];
	ld.param.u64 	%rd4, [_Z14nBodyIntegrateP8ParticlePfS1_S1_if_param_3];
	ld.param.u32 	%r2, [_Z14nBodyIntegrateP8ParticlePfS1_S1_if_param_4];
	ld.param.f32 	%f1, [_Z14nBodyIntegrateP8ParticlePfS1_S1_if_param_5];
	mov.u32 	%r3, %ctaid.x;
	mov.u32 	%r4, %ntid.x;
	mov.u32 	%r5, %tid.x;
	mad.lo.s32 	%r1, %r3, %r4, %r5;
	setp.ge.s32 	%p1, %r1, %r2;
	@%p1 bra 	$L__BB2_2;
	cvta.to.global.u64 	%rd5, %rd2;
	cvta.to.global.u64 	%rd6, %rd1;
	cvta.to.global.u64 	%rd7, %rd3;
	cvta.to.global.u64 	%rd8, %rd4;
	mul.wide.s32 	%rd9, %r1, 28;
	add.s64 	%rd10, %rd6, %rd9;
	mul.wide.s32 	%rd11, %r1, 4;
	add.s64 	%rd12, %rd5, %rd11;
	ld.global.f32 	%f2, [%rd12];
	ld.global.f32 	%f3, [%rd10+24];
	div.rn.f32 	%f4, %f2, %f3;
	add.s64 	%rd13, %rd7, %rd11;
	ld.global.f32 	%f5, [%rd13];
	div.rn.f32 	%f6, %f5, %f3;
	add.s64 	%rd14, %rd8, %rd11;
	ld.global.f32 	%f7, [%rd14];
	div.rn.f32 	%f8, %f7, %f3;
	ld.global.f32 	%f9, [%rd10+12];
	fma.rn.f32 	%f10, %f1, %f4, %f9;
	st.global.f32 	[%rd10+12], %f10;
	ld.global.f32 	%f11, [%rd10+16];
	fma.rn.f32 	%f12, %f1, %f6, %f11;
	st.global.f32 	[%rd10+16], %f12;
	ld.global.f32 	%f13, [%rd10+20];
	fma.rn.f32 	%f14, %f1, %f8, %f13;
	st.global.f32 	[%rd10+20], %f14;
	ld.global.f32 	%f15, [%rd10];
	fma.rn.f32 	%f16, %f1, %f10, %f15;
	st.global.f32 	[%rd10], %f16;
	ld.global.f32 	%f17, [%rd10+4];
	fma.rn.f32 	%f18, %f1, %f12, %f17;
	st.global.f32 	[%rd10+4], %f18;
	ld.global.f32 	%f19, [%rd10+8];
	fma.rn.f32 	%f20, %f1, %f14, %f19;
	st.global.f32 	[%rd10+8], %f20;
$L__BB2_2:
	ret;

}
	// .globl	_Z12monteCarloPiPyyy
.visible .entry _Z12monteCarloPiPyyy(
	.param .u64 .ptr .align 1 _Z12monteCarloPiPyyy_param_0,
	.param .u64 _Z12monteCarloPiPyyy_param_1,
	.param .u64 _Z12monteCarloPiPyyy_param_2
)
{
	.local .align 8 .b8 	__local_depot3[48];
	.reg .b64 	%SP;
	.reg .b64 	%SPL;
	.reg .pred 	%p<66>;
	.reg .b32 	%r<1239>;
	.reg .b32 	%f<7>;
	.reg .b64 	%rd<40>;

	mov.u64 	%SPL, __local_depot3;
	ld.param.u64 	%rd16, [_Z12monteCarloPiPyyy_param_0];
	ld.param.u64 	%rd17, [_Z12monteCarloPiPyyy_param_1];
	ld.param.u64 	%rd18, [_Z12monteCarloPiPyyy_param_2];
	add.u64 	%rd1, %SPL, 0;
	mov.u32 	%r562, %ctaid.x;
	mov.u32 	%r563, %ntid.x;
	mov.u32 	%r564, %tid.x;
	mad.lo.s32 	%r565, %r562, %r563, %r564;
	mov.u32 	%r566, %nctaid.x;
	mul.lo.s32 	%r1, %r563, %r566;
	cvt.s64.s32 	%rd37, %r565;
	cvt.u32.u64 	%r567, %rd18;
	xor.b32  	%r568, %r567, -1429050551;
	mul.lo.s32 	%r569, %r568, 1099087573;
	{ .reg .b32 tmp; mov.b64 {tmp, %r570}, %rd18; }
	xor.b32  	%r571, %r570, -136515619;
	mul.lo.s32 	%r572, %r571, -1703105765;
	add.s32 	%r573, %r569, %r572;
	add.s32 	%r1233, %r573, 6615241;
	add.s32 	%r963, %r569, 123456789;
	st.local.v2.u32 	[%rd1], {%r1233, %r963};
	xor.b32  	%r962, %r569, 362436069;
	add.s32 	%r961, %r572, 521288629;
	st.local.v2.u32 	[%rd1+8], {%r962, %r961};
	xor.b32  	%r960, %r572, 88675123;
	add.s32 	%r959, %r569, 5783321;
	st.local.v2.u32 	[%rd1+16], {%r960, %r959};
	setp.eq.s32 	%p1, %r565, 0;
	@%p1 bra 	$L__BB3_115;
	mov.b32 	%r946, 0;
	mov.u64 	%rd36, %rd37;
$L__BB3_2:
	mov.u64 	%rd3, %rd36;
	and.b64  	%rd4, %rd3, 3;
	setp.eq.s64 	%p2, %rd4, 0;
	@%p2 bra 	$L__BB3_114;
	mul.wide.u32 	%rd20, %r946, 3200;
	mov.u64 	%rd21, precalc_xorwow_matrix;
	add.s64 	%rd5, %rd21, %rd20;
	mov.b32 	%r959, 0;
	mov.u32 	%r960, %r959;
	mov.u32 	%r961, %r959;
	mov.u32 	%r962, %r959;
	mov.u32 	%r963, %r959;
	mov.u32 	%r952, %r959;
$L__BB3_4:
	mul.wide.u32 	%rd22, %r952, 4;
	add.s64 	%rd23, %rd1, %rd22;
	ld.local.u32 	%r20, [%rd23+4];
	shl.b32 	%r21, %r952, 5;
	mov.b32 	%r958, 0;
$L__BB3_5:
	.pragma "nounroll";
	shr.u32 	%r577, %r20, %r958;
	and.b32  	%r578, %r577, 1;
	setp.eq.b32 	%p3, %r578, 1;
	not.pred 	%p4, %p3;
	add.s32 	%r579, %r21, %r958;
	mul.lo.s32 	%r580, %r579, 5;
	mul.wide.u32 	%rd24, %r580, 4;
	add.s64 	%rd6, %rd5, %rd24;
	@%p4 bra 	$L__BB3_7;
	ld.global.u32 	%r581, [%rd6];
	xor.b32  	%r963, %r963, %r581;
	ld.global.u32 	%r582, [%rd6+4];
	xor.b32  	%r962, %r962, %r582;
	ld.global.u32 	%r583, [%rd6+8];
	xor.b32  	%r961, %r961, %r583;
	ld.global.u32 	%r584, [%rd6+12];
	xor.b32  	%r960, %r960, %r584;
	ld.global.u32 	%r585, [%rd6+16];
	xor.b32  	%r959, %r959, %r585;
$L__BB3_7:
	and.b32  	%r587, %r577, 2;
	setp.eq.s32 	%p5, %r587, 0;
	@%p5 bra 	$L__BB3_9;
	ld.global.u32 	%r588, [%rd6+20];
	xor.b32  	%r963, %r963, %r588;
	ld.global.u32 	%r589, [%rd6+24];
	xor.b32  	%r962, %r962, %r589;
	ld.global.u32 	%r590, [%rd6+28];
	xor.b32  	%r961, %r961, %r590;
	ld.global.u32 	%r591, [%rd6+32];
	xor.b32  	%r960, %r960, %r591;
	ld.global.u32 	%r592, [%rd6+36];
	xor.b32  	%r959, %r959, %r592;
$L__BB3_9:
	and.b32  	%r594, %r577, 4;
	setp.eq.s32 	%p6, %r594, 0;
	@%p6 bra 	$L__BB3_11;
	ld.global.u32 	%r595, [%rd6+40];
	xor.b32  	%r963, %r963, %r595;
	ld.global.u32 	%r596, [%rd6+44];
	xor.b32  	%r962, %r962, %r596;
	ld.global.u32 	%r597, [%rd6+48];
	xor.b32  	%r961, %r961, %r597;
	ld.global.u32 	%r598, [%rd6+52];
	xor.b32  	%r960, %r960, %r598;
	ld.global.u32 	%r599, [%rd6+56];
	xor.b32  	%r959, %r959, %r599;
$L__BB3_11:
	and.b32  	%r601, %r577, 8;
	setp.eq.s32 	%p7, %r601, 0;
	@%p7 bra 	$L__BB3_13;
	ld.global.u32 	%r602, [%rd6+60];
	xor.b32  	%r963, %r963, %r602;
	ld.global.u32 	%r603, [%rd6+64];
	xor.b32  	%r962, %r962, %r603;
	ld.global.u32 	%r604, [%rd6+68];
	xor.b32  	%r961, %r961, %r604;
	ld.global.u32 	%r605, [%rd6+72];
	xor.b32  	%r960, %r960, %r605;
	ld.global.u32 	%r606, [%rd6+76];
	xor.b32  	%r959, %r959, %r606;
$L__BB3_13:
	and.b32  	%r608, %r577, 16;
	setp.eq.s32 	%p8, %r608, 0;
	@%p8 bra 	$L__BB3_15;
	ld.global.u32 	%r609, [%rd6+80];
	xor.b32  	%r963, %r963, %r609;
	ld.global.u32 	%r610, [%rd6+84];
	xor.b32  	%r962, %r962, %r610;
	ld.global.u32 	%r611, [%rd6+88];
	xor.b32  	%r961, %r961, %r611;
	ld.global.u32 	%r612, [%rd6+92];
	xor.b32  	%r960, %r960, %r612;
	ld.global.u32 	%r613, [%rd6+96];
	xor.b32  	%r959, %r959, %r613;
$L__BB3_15:
	and.b32  	%r615, %r577, 32;
	setp.eq.s32 	%p9, %r615, 0;
	@%p9 bra 	$L__BB3_17;
	ld.global.u32 	%r616, [%rd6+100];
	xor.b32  	%r963, %r963, %r616;
	ld.global.u32 	%r617, [%rd6+104];
	xor.b32  	%r962, %r962, %r617;
	ld.global.u32 	%r618, [%rd6+108];
	xor.b32  	%r961, %r961, %r618;
	ld.global.u32 	%r619, [%rd6+112];
	xor.b32  	%r960, %r960, %r619;
	ld.global.u32 	%r620, [%rd6+116];
	xor.b32  	%r959, %r959, %r620;
$L__BB3_17:
	and.b32  	%r622, %r577, 64;
	setp.eq.s32 	%p10, %r622, 0;
	@%p10 bra 	$L__BB3_19;
	ld.global.u32 	%r623, [%rd6+120];
	xor.b32  	%r963, %r963, %r623;
	ld.global.u32 	%r624, [%rd6+124];
	xor.b32  	%r962, %r962, %r624;
	ld.global.u32 	%r625, [%rd6+128];
	xor.b32  	%r961, %r961, %r625;
	ld.global.u32 	%r626, [%rd6+132];
	xor.b32  	%r960, %r960, %r626;
	ld.global.u32 	%r627, [%rd6+136];
	xor.b32  	%r959, %r959, %r627;
$L__BB3_19:
	and.b32  	%r629, %r577, 128;
	setp.eq.s32 	%p11, %r629, 0;
	@%p11 bra 	$L__BB3_21;
	ld.global.u32 	%r630, [%rd6+140];
	xor.b32  	%r963, %r963, %r630;
	ld.global.u32 	%r631, [%rd6+144];
	xor.b32  	%r962, %r962, %r631;
	ld.global.u32 	%r632, [%rd6+148];
	xor.b32  	%r961, %r961, %r632;
	ld.global.u32 	%r633, [%rd6+152];
	xor.b32  	%r960, %r960, %r633;
	ld.global.u32 	%r634, [%rd6+156];
	xor.b32  	%r959, %r959, %r634;
$L__BB3_21:
	and.b32  	%r636, %r577, 256;
	setp.eq.s32 	%p12, %r636, 0;
	@%p12 bra 	$L__BB3_23;
	ld.global.u32 	%r637, [%rd6+160];
	xor.b32  	%r963, %r963, %r637;
	ld.global.u32 	%r638, [%rd6+164];
	xor.b32  	%r962, %r962, %r638;
	ld.global.u32 	%r639, [%rd6+168];
	xor.b32  	%r961, %r961, %r639;
	ld.global.u32 	%r640, [%rd6+172];
	xor.b32  	%r960, %r960, %r640;
	ld.global.u32 	%r641, [%rd6+176];
	xor.b32  	%r959, %r959, %r641;
$L__BB3_23:
	and.b32  	%r643, %r577, 512;
	setp.eq.s32 	%p13, %r643, 0;
	@%p13 bra 	$L__BB3_25;
	ld.global.u32 	%r644, [%rd6+180];
	xor.b32  	%r963, %r963, %r644;
	ld.global.u32 	%r645, [%rd6+184];
	xor.b32  	%r962, %r962, %r645;
	ld.global.u32 	%r646, [%rd6+188];
	xor.b32  	%r961, %r961, %r646;
	ld.global.u32 	%r647, [%rd6+192];
	xor.b32  	%r960, %r960, %r647;
	ld.global.u32 	%r648, [%rd6+196];
	xor.b32  	%r959, %r959, %r648;
$L__BB3_25:
	and.b32  	%r650, %r577, 1024;
	setp.eq.s32 	%p14, %r650, 0;
	@%p14 bra 	$L__BB3_27;
	ld.global.u32 	%r651, [%rd6+200];
	xor.b32  	%r963, %r963, %r651;
	ld.global.u32 	%r652, [%rd6+204];
	xor.b32  	%r962, %r962, %r652;
	ld.global.u32 	%r653, [%rd6+208];
	xor.b32  	%r961, %r961, %r653;
	ld.global.u32 	%r654, [%rd6+212];
	xor.b32  	%r960, %r960, %r654;
	ld.global.u32 	%r655, [%rd6+216];
	xor.b32  	%r959, %r959, %r655;
$L__BB3_27:
	and.b32  	%r657, %r577, 2048;
	setp.eq.s32 	%p15, %r657, 0;
	@%p15 bra 	$L__BB3_29;
	ld.global.u32 	%r658, [%rd6+220];
	xor.b32  	%r963, %r963, %r658;
	ld.global.u32 	%r659, [%rd6+224];
	xor.b32  	%r962, %r962, %r659;
	ld.global.u32 	%r660, [%rd6+228];
	xor.b32  	%r961, %r961, %r660;
	ld.global.u32 	%r661, [%rd6+232];
	xor.b32  	%r960, %r960, %r661;
	ld.global.u32 	%r662, [%rd6+236];
	xor.b32  	%r959, %r959, %r662;
$L__BB3_29:
	and.b32  	%r664, %r577, 4096;
	setp.eq.s32 	%p16, %r664, 0;
	@%p16 bra 	$L__BB3_31;
	ld.global.u32 	%r665, [%rd6+240];
	xor.b32  	%r963, %r963, %r665;
	ld.global.u32 	%r666, [%rd6+244];
	xor.b32  	%r962, %r962, %r666;
	ld.global.u32 	%r667, [%rd6+248];
	xor.b32  	%r961, %r961, %r667;
	ld.global.u32 	%r668, [%rd6+252];
	xor.b32  	%r960, %r960, %r668;
	ld.global.u32 	%r669, [%rd6+256];
	xor.b32  	%r959, %r959, %r669;
$L__BB3_31:
	and.b32  	%r671, %r577, 8192;
	setp.eq.s32 	%p17, %r671, 0;
	@%p17 bra 	$L__BB3_33;
	ld.global.u32 	%r672, [%rd6+260];
	xor.b32  	%r963, %r963, %r672;
	ld.global.u32 	%r673, [%rd6+264];
	xor.b32  	%r962, %r962, %r673;
	ld.global.u32 	%r674, [%rd6+268];
	xor.b32  	%r961, %r961, %r674;
	ld.global.u32 	%r675, [%rd6+272];
	xor.b32  	%r960, %r960, %r675;
	ld.global.u32 	%r676, [%rd6+276];
	xor.b32  	%r959, %r959, %r676;
$L__BB3_33:
	and.b32  	%r678, %r577, 16384;
	setp.eq.s32 	%p18, %r678, 0;
	@%p18 bra 	$L__BB3_35;
	ld.global.u32 	%r679, [%rd6+280];
	xor.b32  	%r963, %r963, %r679;
	ld.global.u32 	%r680, [%rd6+284];
	xor.b32  	%r962, %r962, %r680;
	ld.global.u32 	%r681, [%rd6+288];
	xor.b32  	%r961, %r961, %r681;
	ld.global.u32 	%r682, [%rd6+292];
	xor.b32  	%r960, %r960, %r682;
	ld.global.u32 	%r683, [%rd6+296];
	xor.b32  	%r959, %r959, %r683;
$L__BB3_35:
	and.b32  	%r685, %r577, 32768;
	setp.eq.s32 	%p19, %r685, 0;
	@%p19 bra 	$L__BB3_37;
	ld.global.u32 	%r686, [%rd6+300];
	xor.b32  	%r963, %r963, %r686;
	ld.global.u32 	%r687, [%rd6+304];
	xor.b32  	%r962, %r962, %r687;
	ld.global.u32 	%r688, [%rd6+308];
	xor.b32  	%r961, %r961, %r688;
	ld.global.u32 	%r689, [%rd6+312];
	xor.b32  	%r960, %r960, %r689;
	ld.global.u32 	%r690, [%rd6+316];
	xor.b32  	%r959, %r959, %r690;
$L__BB3_37:
	add.s32 	%r958, %r958, 16;
	setp.ne.s32 	%p20, %r958, 32;
	@%p20 bra 	$L__BB3_5;
	mad.lo.s32 	%r691, %r952, -31, %r21;
	add.s32 	%r952, %r691, 1;
	setp.ne.s32 	%p21, %r952, 5;
	@%p21 bra 	$L__BB3_4;
	st.local.u32 	[%rd1+4], %r963;
	st.local.v2.u32 	[%rd1+8], {%r962, %r961};
	st.local.v2.u32 	[%rd1+16], {%r960, %r959};
	setp.eq.s64 	%p22, %rd4, 1;
	@%p22 bra 	$L__BB3_114;
	mov.b32 	%r959, 0;
	mov.u32 	%r960, %r959;
	mov.u32 	%r961, %r959;
	mov.u32 	%r962, %r959;
	mov.u32 	%r963, %r959;
	mov.u32 	%r1044, %r959;
$L__BB3_41:
	mul.wide.u32 	%rd25, %r1044, 4;
	add.s64 	%rd26, %rd1, %rd25;
	ld.local.u32 	%r196, [%rd26+4];
	shl.b32 	%r197, %r1044, 5;
	mov.b32 	%r1050, 0;
$L__BB3_42:
	.pragma "nounroll";
	shr.u32 	%r694, %r196, %r1050;
	and.b32  	%r695, %r694, 1;
	setp.eq.b32 	%p23, %r695, 1;
	not.pred 	%p24, %p23;
	add.s32 	%r696, %r197, %r1050;
	mul.lo.s32 	%r697, %r696, 5;
	mul.wide.u32 	%rd27, %r697, 4;
	add.s64 	%rd7, %rd5, %rd27;
	@%p24 bra 	$L__BB3_44;
	ld.global.u32 	%r698, [%rd7];
	xor.b32  	%r963, %r963, %r698;
	ld.global.u32 	%r699, [%rd7+4];
	xor.b32  	%r962, %r962, %r699;
	ld.global.u32 	%r700, [%rd7+8];
	xor.b32  	%r961, %r961, %r700;
	ld.global.u32 	%r701, [%rd7+12];
	xor.b32  	%r960, %r960, %r701;
	ld.global.u32 	%r702, [%rd7+16];
	xor.b32  	%r959, %r959, %r702;
$L__BB3_44:
	and.b32  	%r704, %r694, 2;
	setp.eq.s32 	%p25, %r704, 0;
	@%p25 bra 	$L__BB3_46;
	ld.global.u32 	%r705, [%rd7+20];
	xor.b32  	%r963, %r963, %r705;
	ld.global.u32 	%r706, [%rd7+24];
	xor.b32  	%r962, %r962, %r706;
	ld.global.u32 	%r707, [%rd7+28];
	xor.b32  	%r961, %r961, %r707;
	ld.global.u32 	%r708, [%rd7+32];
	xor.b32  	%r960, %r960, %r708;
	ld.global.u32 	%r709, [%rd7+36];
	xor.b32  	%r959, %r959, %r709;
$L__BB3_46:
	and.b32  	%r711, %r694, 4;
	setp.eq.s32 	%p26, %r711, 0;
	@%p26 bra 	$L__BB3_48;
	ld.global.u32 	%r712, [%rd7+40];
	xor.b32  	%r963, %r963, %r712;
	ld.global.u32 	%r713, [%rd7+44];
	xor.b32  	%r962, %r962, %r713;
	ld.global.u32 	%r714, [%rd7+48];
	xor.b32  	%r961, %r961, %r714;
	ld.global.u32 	%r715, [%rd7+52];
	xor.b32  	%r960, %r960, %r715;
	ld.global.u32 	%r716, [%rd7+56];
	xor.b32  	%r959, %r959, %r716;
$L__BB3_48:
	and.b32  	%r718, %r694, 8;
	setp.eq.s32 	%p27, %r718, 0;
	@%p27 bra 	$L__BB3_50;
	ld.global.u32 	%r719, [%rd7+60];
	xor.b32  	%r963, %r963, %r719;
	ld.global.u32 	%r720, [%rd7+64];
	xor.b32  	%r962, %r962, %r720;
	ld.global.u32 	%r721, [%rd7+68];
	xor.b32  	%r961, %r961, %r721;
	ld.global.u32 	%r722, [%rd7+72];
	xor.b32  	%r960, %r960, %r722;
	ld.global.u32 	%r723, [%rd7+76];
	xor.b32  	%r959, %r959, %r723;
$L__BB3_50:
	and.b32  	%r725, %r694, 16;
	setp.eq.s32 	%p28, %r725, 0;
	@%p28 bra 	$L__BB3_52;
	ld.global.u32 	%r726, [%rd7+80];
	xor.b32  	%r963, %r963, %r726;
	ld.global.u32 	%r727, [%rd7+84];
	xor.b32  	%r962, %r962, %r727;
	ld.global.u32 	%r728, [%rd7+88];
	xor.b32  	%r961, %r961, %r728;
	ld.global.u32 	%r729, [%rd7+92];
	xor.b32  	%r960, %r960, %r729;
	ld.global.u32 	%r730, [%rd7+96];
	xor.b32  	%r959, %r959, %r730;
$L__BB3_52:
	and.b32  	%r732, %r694, 32;
	setp.eq.s32 	%p29, %r732, 0;
	@%p29 bra 	$L__BB3_54;
	ld.global.u32 	%r733, [%rd7+100];
	xor.b32  	%r963, %r963, %r733;
	ld.global.u32 	%r734, [%rd7+104];
	xor.b32  	%r962, %r962, %r734;
	ld.global.u32 	%r735, [%rd7+108];
	xor.b32  	%r961, %r961, %r735;
	ld.global.u32 	%r736, [%rd7+112];
	xor.b32  	%r960, %r960, %r736;
	ld.global.u32 	%r737, [%rd7+116];
	xor.b32  	%r959, %r959, %r737;
$L__BB3_54:
	and.b32  	%r739, %r694, 64;
	setp.eq.s32 	%p30, %r739, 0;
	@%p30 bra 	$L__BB3_56;
	ld.global.u32 	%r740, [%rd7+120];
	xor.b32  	%r963, %r963, %r740;
	ld.global.u32 	%r741, [%rd7+124];
	xor.b32  	%r962, %r962, %r741;
	ld.global.u32 	%r742, [%rd7+128];
	xor.b32  	%r961, %r961, %r742;
	ld.global.u32 	%r743, [%rd7+132];
	xor.b32  	%r960, %r960, %r743;
	ld.global.u32 	%r744, [%rd7+136];
	xor.b32  	%r959, %r959, %r744;
$L__BB3_56:
	and.b32  	%r746, %r694, 128;
	setp.eq.s32 	%p31, %r746, 0;
	@%p31 bra 	$L__BB3_58;
	ld.global.u32 	%r747, [%rd7+140];
	xor.b32  	%r963, %r963, %r747;
	ld.global.u32 	%r748, [%rd7+144];
	xor.b32  	%r962, %r962, %r748;
	ld.global.u32 	%r749, [%rd7+148];
	xor.b32  	%r961, %r961, %r749;
	ld.global.u32 	%r750, [%rd7+152];
	xor.b32  	%r960, %r960, %r750;
	ld.global.u32 	%r751, [%rd7+156];
	xor.b32  	%r959, %r959, %r751;
$L__BB3_58:
	and.b32  	%r753, %r694, 256;
	setp.eq.s32 	%p32, %r753, 0;
	@%p32 bra 	$L__BB3_60;
	ld.global.u32 	%r754, [%rd7+160];
	xor.b32  	%r963, %r963, %r754;
	ld.global.u32 	%r755, [%rd7+164];
	xor.b32  	%r962, %r962, %r755;
	ld.global.u32 	%r756, [%rd7+168];
	xor.b32  	%r961, %r961, %r756;
	ld.global.u32 	%r757, [%rd7+172];
	xor.b32  	%r960, %r960, %r757;
	ld.global.u32 	%r758, [%rd7+176];
	xor.b32  	%r959, %r959, %r758;
$L__BB3_60:
	and.b32  	%r760, %r694, 512;
	setp.eq.s32 	%p33, %r760, 0;
	@%p33 bra 	$L__BB3_62;
	ld.global.u32 	%r761, [%rd7+180];
	xor.b32  	%r963, %r963, %r761;
	ld.global.u32 	%r762, [%rd7+184];
	xor.b32  	%r962, %r962, %r762;
	ld.global.u32 	%r763, [%rd7+188];
	xor.b32  	%r961, %r961, %r763;
	ld.global.u32 	%r764, [%rd7+192];
	xor.b32  	%r960, %r960, %r764;
	ld.global.u32 	%r765, [%rd7+196];
	xor.b32  	%r959, %r959, %r765;
$L__BB3_62:
	and.b32  	%r767, %r694, 1024;
	setp.eq.s32 	%p34, %r767, 0;
	@%p34 bra 	$L__BB3_64;
	ld.global.u32 	%r768, [%rd7+200];
	xor.b32  	%r963, %r963, %r768;
	ld.global.u32 	%r769, [%rd7+204];
	xor.b32  	%r962, %r962, %r769;
	ld.global.u32 	%r770, [%rd7+208];
	xor.b32  	%r961, %r961, %r770;
	ld.global.u32 	%r771, [%rd7+212];
	xor.b32  	%r960, %r960, %r771;
	ld.global.u32 	%r772, [%rd7+216];
	xor.b32  	%r959, %r959, %r772;
$L__BB3_64:
	and.b32  	%r774, %r694, 2048;
	setp.eq.s32 	%p35, %r774, 0;
	@%p35 bra 	$L__BB3_66;
	ld.global.u32 	%r775, [%rd7+220];
	xor.b32  	%r963, %r963, %r775;
	ld.global.u32 	%r776, [%rd7+224];
	xor.b32  	%r962, %r962, %r776;
	ld.global.u32 	%r777, [%rd7+228];
	xor.b32  	%r961, %r961, %r777;
	ld.global.u32 	%r778, [%rd7+232];
	xor.b32  	%r960, %r960, %r778;
	ld.global.u32 	%r779, [%rd7+236];
	xor.b32  	%r959, %r959, %r779;
$L__BB3_66:
	and.b32  	%r781, %r694, 4096;
	setp.eq.s32 	%p36, %r781, 0;
	@%p36 bra 	$L__BB3_68;
	ld.global.u32 	%r782, [%rd7+240];
	xor.b32  	%r963, %r963, %r782;
	ld.global.u32 	%r783, [%rd7+244];
	xor.b32  	%r962, %r962, %r783;
	ld.global.u32 	%r784, [%rd7+248];
	xor.b32  	%r961, %r961, %r784;
	ld.global.u32 	%r785, [%rd7+252];
	xor.b32  	%r960, %r960, %r785;
	ld.global.u32 	%r786, [%rd7+256];
	xor.b32  	%r959, %r959, %r786;
$L__BB3_68:
	and.b32  	%r788, %r694, 8192;
	setp.eq.s32 	%p37, %r788, 0;
	@%p37 bra 	$L__BB3_70;
	ld.global.u32 	%r789, [%rd7+260];
	xor.b32  	%r963, %r963, %r789;
	ld.global.u32 	%r790, [%rd7+264];
	xor.b32  	%r962, %r962, %r790;
	ld.global.u32 	%r791, [%rd7+268];
	xor.b32  	%r961, %r961, %r791;
	ld.global.u32 	%r792, [%rd7+272];
	xor.b32  	%r960, %r960, %r792;
	ld.global.u32 	%r793, [%rd7+276];
	xor.b32  	%r959, %r959, %r793;
$L__BB3_70:
	and.b32  	%r795, %r694, 16384;
	setp.eq.s32 	%p38, %r795, 0;
	@%p38 bra 	$L__BB3_72;
	ld.global.u32 	%r796, [%rd7+280];
	xor.b32  	%r963, %r963, %r796;
	ld.global.u32 	%r797, [%rd7+284];
	xor.b32  	%r962, %r962, %r797;
	ld.global.u32 	%r798, [%rd7+288];
	xor.b32  	%r961, %r961, %r798;
	ld.global.u32 	%r799, [%rd7+292];
	xor.b32  	%r960, %r960, %r799;
	ld.global.u32 	%r800, [%rd7+296];
	xor.b32  	%r959, %r959, %r800;
$L__BB3_72:
	and.b32  	%r802, %r694, 32768;
	setp.eq.s32 	%p39, %r802, 0;
	@%p39 bra 	$L__BB3_74;
	ld.global.u32 	%r803, [%rd7+300];
	xor.b32  	%r963, %r963, %r803;
	ld.global.u32 	%r804, [%rd7+304];
	xor.b32  	%r962, %r962, %r804;
	ld.global.u32 	%r805, [%rd7+308];
	xor.b32  	%r961, %r961, %r805;
	ld.global.u32 	%r806, [%rd7+312];
	xor.b32  	%r960, %r960, %r806;
	ld.global.u32 	%r807, [%rd7+316];
	xor.b32  	%r959, %r959, %r807;
$L__BB3_74:
	add.s32 	%r1050, %r1050, 16;
	setp.ne.s32 	%p40, %r1050, 32;
	@%p40 bra 	$L__BB3_42;
	mad.lo.s32 	%r808, %r1044, -31, %r197;
	add.s32 	%r1044, %r808, 1;
	setp.ne.s32 	%p41, %r1044, 5;
	@%p41 bra 	$L__BB3_41;
	st.local.u32 	[%rd1+4], %r963;
	st.local.v2.u32 	[%rd1+8], {%r962, %r961};
	st.local.v2.u32 	[%rd1+16], {%r960, %r959};
	setp.ne.s64 	%p42, %rd4, 3;
	@%p42 bra 	$L__BB3_114;
	mov.b32 	%r959, 0;
	mov.u32 	%r960, %r959;
	mov.u32 	%r961, %r959;
	mov.u32 	%r962, %r959;
	mov.u32 	%r963, %r959;
	mov.u32 	%r1136, %r959;
$L__BB3_78:
	mul.wide.u32 	%rd28, %r1136, 4;
	add.s64 	%rd29, %rd1, %rd28;
	ld.local.u32 	%r372, [%rd29+4];
	shl.b32 	%r373, %r1136, 5;
	mov.b32 	%r1142, 0;
$L__BB3_79:
	.pragma "nounroll";
	shr.u32 	%r811, %r372, %r1142;
	and.b32  	%r812, %r811, 1;
	setp.eq.b32 	%p43, %r812, 1;
	not.pred 	%p44, %p43;
	add.s32 	%r813, %r373, %r1142;
	mul.lo.s32 	%r814, %r813, 5;
	mul.wide.u32 	%rd30, %r814, 4;
	add.s64 	%rd8, %rd5, %rd30;
	@%p44 bra 	$L__BB3_81;
	ld.global.u32 	%r815, [%rd8];
	xor.b32  	%r963, %r963, %r815;
	ld.global.u32 	%r816, [%rd8+4];
	xor.b32  	%r962, %r962, %r816;
	ld.global.u32 	%r817, [%rd8+8];
	xor.b32  	%r961, %r961, %r817;
	ld.global.u32 	%r818, [%rd8+12];
	xor.b32  	%r960, %r960, %r818;
	ld.global.u32 	%r819, [%rd8+16];
	xor.b32  	%r959, %r959, %r819;
$L__BB3_81:
	and.b32  	%r821, %r811, 2;
	setp.eq.s32 	%p45, %r821, 0;
	@%p45 bra 	$L__BB3_83;
	ld.global.u32 	%r822, [%rd8+20];
	xor.b32  	%r963, %r963, %r822;
	ld.global.u32 	%r823, [%rd8+24];
	xor.b32  	%r962, %r962, %r823;
	ld.global.u32 	%r824, [%rd8+28];
	xor.b32  	%r961, %r961, %r824;
	ld.global.u32 	%r825, [%rd8+32];
	xor.b32  	%r960, %r960, %r825;
	ld.global.u32 	%r826, [%rd8+36];
	xor.b32  	%r959, %r959, %r826;
$L__BB3_83:
	and.b32  	%r828, %r811, 4;
	setp.eq.s32 	%p46, %r828, 0;
	@%p46 bra 	$L__BB3_85;
	ld.global.u32 	%r829, [%rd8+40];
	xor.b32  	%r963, %r963, %r829;
	ld.global.u32 	%r830, [%rd8+44];
	xor.b32  	%r962, %r962, %r830;
	ld.global.u32 	%r831, [%rd8+48];
	xor.b32  	%r961, %r961, %r831;
	ld.global.u32 	%r832, [%rd8+52];
	xor.b32  	%r960, %r960, %r832;
	ld.global.u32 	%r833, [%rd8+56];
	xor.b32  	%r959, %r959, %r833;
$L__BB3_85:
	and.b32  	%r835, %r811, 8;
	setp.eq.s32 	%p47, %r835, 0;
	@%p47 bra 	$L__BB3_87;
	ld.global.u32 	%r836, [%rd8+60];
	xor.b32  	%r963, %r963, %r836;
	ld.global.u32 	%r837, [%rd8+64];
	xor.b32  	%r962, %r962, %r837;
	ld.global.u32 	%r838, [%rd8+68];
	xor.b32  	%r961, %r961, %r838;
	ld.global.u32 	%r839, [%rd8+72];
	xor.b32  	%r960, %r960, %r839;
	ld.global.u32 	%r840, [%rd8+76];
	xor.b32  	%r959, %r959, %r840;
$L__BB3_87:
	and.b32  	%r842, %r811, 16;
	setp.eq.s32 	%p48, %r842, 0;
	@%p48 bra 	$L__BB3_89;
	ld.global.u32 	%r843, [%rd8+80];
	xor.b32  	%r963, %r963, %r843;
	ld.global.u32 	%r844, [%rd8+84];
	xor.b32  	%r962, %r962, %r844;
	ld.global.u32 	%r845, [%rd8+88];
	xor.b32  	%r961, %r961, %r845;
	ld.global.u32 	%r846, [%rd8+92];
	xor.b32  	%r960, %r960, %r846;
	ld.global.u32 	%r847, [%rd8+96];
	xor.b32  	%r959, %r959, %r847;
$L__BB3_89:
	and.b32  	%r849, %r811, 32;
	setp.eq.s32 	%p49, %r849, 0;
	@%p49 bra 	$L__BB3_91;
	ld.global.u32 	%r850, [%rd8+100];
	xor.b32  	%r963, %r963, %r850;
	ld.global.u32 	%r851, [%rd8+104];
	xor.b32  	%r962, %r962, %r851;
	ld.global.u32 	%r852, [%rd8+108];
	xor.b32  	%r961, %r961, %r852;
	ld.global.u32 	%r853, [%rd8+112];
	xor.b32  	%r960, %r960, %r853;
	ld.global.u32 	%r854, [%rd8+116];
	xor.b32  	%r959, %r959, %r854;
$L__BB3_91:
	and.b32  	%r856, %r811, 64;
	setp.eq.s32 	%p50, %r856, 0;
	@%p50 bra 	$L__BB3_93;
	ld.global.u32 	%r857, [%rd8+120];
	xor.b32  	%r963, %r963, %r857;
	ld.global.u32 	%r858, [%rd8+124];
	xor.b32  	%r962, %r962, %r858;
	ld.global.u32 	%r859, [%rd8+128];
	xor.b32  	%r961, %r961, %r859;
	ld.global.u32 	%r860, [%rd8+132];
	xor.b32  	%r960, %r960, %r860;
	ld.global.u32 	%r861, [%rd8+136];
	xor.b32  	%r959, %r959, %r861;
$L__BB3_93:
	and.b32  	%r863, %r811, 128;
	setp.eq.s32 	%p51, %r863, 0;
	@%p51 bra 	$L__BB3_95;
	ld.global.u32 	%r864, [%rd8+140];
	xor.b32  	%r963, %r963, %r864;
	ld.global.u32 	%r865, [%rd8+144];
	xor.b32  	%r962, %r962, %r865;
	ld.global.u32 	%r866, [%rd8+148];
	xor.b32  	%r961, %r961, %r866;
	ld.global.u32 	%r867, [%rd8+152];
	xor.b32  	%r960, %r960, %r867;
	ld.global.u32 	%r868, [%rd8+156];
	xor.b32  	%r959, %r959, %r868;
$L__BB3_95:
	and.b32  	%r870, %r811, 256;
	setp.eq.s32 	%p52, %r870, 0;
	@%p52 bra 	$L__BB3_97;
	ld.global.u32 	%r871, [%rd8+160];
	xor.b32  	%r963, %r963, %r871;
	ld.global.u32 	%r872, [%rd8+164];
	xor.b32  	%r962, %r962, %r872;
	ld.global.u32 	%r873, [%rd8+168];
	xor.b32  	%r961, %r961, %r873;
	ld.global.u32 	%r874, [%rd8+172];
	xor.b32  	%r960, %r960, %r874;
	ld.global.u32 	%r875, [%rd8+176];
	xor.b32  	%r959, %r959, %r875;
$L__BB3_97:
	and.b32  	%r877, %r811, 512;
	setp.eq.s32 	%p53, %r877, 0;
	@%p53 bra 	$L__BB3_99;
	ld.global.u32 	%r878, [%rd8+180];
	xor.b32  	%r963, %r963, %r878;
	ld.global.u32 	%r879, [%rd8+184];
	xor.b32  	%r962, %r962, %r879;
	ld.global.u32 	%r880, [%rd8+188];
	xor.b32  	%r961, %r961, %r880;
	ld.global.u32 	%r881, [%rd8+192];
	xor.b32  	%r960, %r960, %r881;
	ld.global.u32 	%r882, [%rd8+196];
	xor.b32  	%r959, %r959, %r882;
$L__BB3_99:
	and.b32  	%r884, %r811, 1024;
	setp.eq.s32 	%p54, %r884, 0;
	@%p54 bra 	$L__BB3_101;
	ld.global.u32 	%r885, [%rd8+200];
	xor.b32  	%r963, %r963, %r885;
	ld.global.u32 	%r886, [%rd8+204];
	xor.b32  	%r962, %r962, %r886;
	ld.global.u32 	%r887, [%rd8+208];
	xor.b32  	%r961, %r961, %r887;
	ld.global.u32 	%r888, [%rd8+212];
	xor.b32  	%r960, %r960, %r888;
	ld.global.u32 	%r889, [%rd8+216];
	xor.b32  	%r959, %r959, %r889;
$L__BB3_101:
	and.b32  	%r891, %r811, 2048;
	setp.eq.s32 	%p55, %r891, 0;
	@%p55 bra 	$L__BB3_103;
	ld.global.u32 	%r892, [%rd8+220];
	xor.b32  	%r963, %r963, %r892;
	ld.global.u32 	%r893, [%rd8+224];
	xor.b32  	%r962, %r962, %r893;
	ld.global.u32 	%r894, [%rd8+228];
	xor.b32  	%r961, %r961, %r894;
	ld.global.u32 	%r895, [%rd8+232];
	xor.b32  	%r960, %r960, %r895;
	ld.global.u32 	%r896, [%rd8+236];
	xor.b32  	%r959, %r959, %r896;
$L__BB3_103:
	and.b32  	%r898, %r811, 4096;
	setp.eq.s32 	%p56, %r898, 0;
	@%p56 bra 	$L__BB3_105;
	ld.global.u32 	%r899, [%rd8+240];
	xor.b32  	%r963, %r963, %r899;
	ld.global.u32 	%r900, [%rd8+244];
	xor.b32  	%r962, %r962, %r900;
	ld.global.u32 	%r901, [%rd8+248];
	xor.b32  	%r961, %r961, %r901;
	ld.global.u32 	%r902, [%rd8+252];
	xor.b32  	%r960, %r960, %r902;
	ld.global.u32 	%r903, [%rd8+256];
	xor.b32  	%r959, %r959, %r903;
$L__BB3_105:
	and.b32  	%r905, %r811, 8192;
	setp.eq.s32 	%p57, %r905, 0;
	@%p57 bra 	$L__BB3_107;
	ld.global.u32 	%r906, [%rd8+260];
	xor.b32  	%r963, %r963, %r906;
	ld.global.u32 	%r907, [%rd8+264];
	xor.b32  	%r962, %r962, %r907;
	ld.global.u32 	%r908, [%rd8+268];
	xor.b32  	%r961, %r961, %r908;
	ld.global.u32 	%r909, [%rd8+272];
	xor.b32  	%r960, %r960, %r909;
	ld.global.u32 	%r910, [%rd8+276];
	xor.b32  	%r959, %r959, %r910;
$L__BB3_107:
	and.b32  	%r912, %r811, 16384;
	setp.eq.s32 	%p58, %r912, 0;
	@%p58 bra 	$L__BB3_109;
	ld.global.u32 	%r913, [%rd8+280];
	xor.b32  	%r963, %r963, %r913;
	ld.global.u32 	%r914, [%rd8+284];
	xor.b32  	%r962, %r962, %r914;
	ld.global.u32 	%r915, [%rd8+288];
	xor.b32  	%r961, %r961, %r915;
	ld.global.u32 	%r916, [%rd8+292];
	xor.b32  	%r960, %r960, %r916;
	ld.global.u32 	%r917, [%rd8+296];
	xor.b32  	%r959, %r959, %r917;
$L__BB3_109:
	and.b32  	%r919, %r811, 32768;
	setp.eq.s32 	%p59, %r919, 0;
	@%p59 bra 	$L__BB3_111;
	ld.global.u32 	%r920, [%rd8+300];
	xor.b32  	%r963, %r963, %r920;
	ld.global.u32 	%r921, [%rd8+304];
	xor.b32  	%r962, %r962, %r921;
	ld.global.u32 	%r922, [%rd8+308];
	xor.b32  	%r961, %r961, %r922;
	ld.global.u32 	%r923, [%rd8+312];
	xor.b32  	%r960, %r960, %r923;
	ld.global.u32 	%r924, [%rd8+316];
	xor.b32  	%r959, %r959, %r924;
$L__BB3_111:
	add.s32 	%r1142, %r1142, 16;
	setp.ne.s32 	%p60, %r1142, 32;
	@%p60 bra 	$L__BB3_79;
	mad.lo.s32 	%r925, %r1136, -31, %r373;
	add.s32 	%r1136, %r925, 1;
	setp.ne.s32 	%p61, %r1136, 5;
	@%p61 bra 	$L__BB3_78;
	st.local.u32 	[%rd1+4], %r963;
	st.local.v2.u32 	[%rd1+8], {%r962, %r961};
	st.local.v2.u32 	[%rd1+16], {%r960, %r959};
$L__BB3_114:
	shr.u64 	%rd36, %rd3, 2;
	add.s32 	%r946, %r946, 1;
	setp.gt.u64 	%p62, %rd3, 3;
	@%p62 bra 	$L__BB3_2;
$L__BB3_115:
	setp.le.u64 	%p63, %rd17, %rd37;
	mov.b64 	%rd39, 0;
	@%p63 bra 	$L__BB3_118;
	cvt.u64.u32 	%rd10, %r1;
	mov.b64 	%rd39, 0;
$L__BB3_117:
	mov.u32 	%r556, %r961;
	mov.u32 	%r555, %r960;
	mov.u32 	%r961, %r959;
	shr.u32 	%r926, %r963, 2;
	xor.b32  	%r927, %r926, %r963;
	shl.b32 	%r928, %r961, 4;
	shl.b32 	%r929, %r927, 1;
	xor.b32  	%r930, %r929, %r928;
	xor.b32  	%r931, %r930, %r927;
	xor.b32  	%r960, %r931, %r961;
	add.s32 	%r932, %r1233, %r960;
	add.s32 	%r933, %r932, 362437;
	cvt.rn.f32.u32 	%f1, %r933;
	fma.rn.f32 	%f2, %f1, 0f2F800000, 0f2F000000;
	shr.u32 	%r934, %r962, 2;
	xor.b32  	%r935, %r934, %r962;
	shl.b32 	%r936, %r960, 4;
	shl.b32 	%r937, %r935, 1;
	xor.b32  	%r938, %r937, %r936;
	xor.b32  	%r939, %r938, %r935;
	xor.b32  	%r959, %r939, %r960;
	add.s32 	%r1233, %r1233, 724874;
	add.s32 	%r940, %r959, %r1233;
	cvt.rn.f32.u32 	%f3, %r940;
	fma.rn.f32 	%f4, %f3, 0f2F800000, 0f2F000000;
	mul.f32 	%f5, %f4, %f4;
	fma.rn.f32 	%f6, %f2, %f2, %f5;
	setp.le.f32 	%p64, %f6, 0f3F800000;
	selp.u64 	%rd33, 1, 0, %p64;
	add.s64 	%rd39, %rd39, %rd33;
	add.s64 	%rd37, %rd37, %rd10;
	setp.lt.u64 	%p65, %rd37, %rd17;
	mov.u32 	%r962, %r555;
	mov.u32 	%r963, %r556;
	@%p65 bra 	$L__BB3_117;
$L__BB3_118:
	cvta.to.global.u64 	%rd34, %rd16;
	atom.global.add.u64 	%rd35, [%rd34], %rd39;
	ret;

}
	// .globl	_Z16monteCarloOptionPfifffffy
.visible .entry _Z16monteCarloOptionPfifffffy(
	.param .u64 .ptr .align 1 _Z16monteCarloOptionPfifffffy_param_0,
	.param .u32 _Z16monteCarloOptionPfifffffy_param_1,
	.param .f32 _Z16monteCarloOptionPfifffffy_param_2,
	.param .f32 _Z16monteCarloOptionPfifffffy_param_3,
	.param .f32 _Z16monteCarloOptionPfifffffy_param_4,
	.param .f32 _Z16monteCarloOptionPfifffffy_param_5,
	.param .f32 _Z16monteCarloOptionPfifffffy_param_6,
	.param .u64 _Z16monteCarloOptionPfifffffy_param_7
)
{
	.local .align 8 .b8 	__local_depot4[48];
	.reg .b64 	%SP;
	.reg .b64 	%SPL;
	.reg .pred 	%p<67>;
	.reg .b32 	%r<1220>;
	.reg .b32 	%f<56>;
	.reg .b64 	%rd<29>;

	mov.u64 	%SPL, __local_depot4;
	ld.param.u32 	%r545, [_Z16monteCarloOptionPfifffffy_param_1];
	ld.param.f32 	%f1, [_Z16monteCarloOptionPfifffffy_param_2];
	ld.param.f32 	%f2, [_Z16monteCarloOptionPfifffffy_param_3];
	ld.param.f32 	%f3, [_Z16monteCarloOptionPfifffffy_param_4];
	ld.param.f32 	%f4, [_Z16monteCarloOptionPfifffffy_param_5];
	ld.param.f32 	%f5, [_Z16monteCarloOptionPfifffffy_param_6];
	ld.param.u64 	%rd11, [_Z16monteCarloOptionPfifffffy_param_7];
	mov.u32 	%r546, %ctaid.x;
	mov.u32 	%r547, %ntid.x;
	mov.u32 	%r548, %tid.x;
	mad.lo.s32 	%r1, %r546, %r547, %r548;
	setp.ge.s32 	%p1, %r1, %r545;
	@%p1 bra 	$L__BB4_117;
	add.u64 	%rd1, %SPL, 0;
	cvt.s64.s32 	%rd2, %r1;
	cvt.u32.u64 	%r549, %rd11;
	xor.b32  	%r550, %r549, -1429050551;
	mul.lo.s32 	%r551, %r550, 1099087573;
	{ .reg .b32 tmp; mov.b64 {tmp, %r552}, %rd11; }
	xor.b32  	%r553, %r552, -136515619;
	mul.lo.s32 	%r554, %r553, -1703105765;
	add.s32 	%r555, %r551, %r554;
	add.s32 	%r2, %r555, 6615241;
	add.s32 	%r954, %r551, 123456789;
	st.local.v2.u32 	[%rd1], {%r2, %r954};
	xor.b32  	%r953, %r551, 362436069;
	add.s32 	%r556, %r554, 521288629;
	st.local.v2.u32 	[%rd1+8], {%r953, %r556};
	xor.b32  	%r557, %r554, 88675123;
	add.s32 	%r950, %r551, 5783321;
	st.local.v2.u32 	[%rd1+16], {%r557, %r950};
	setp.eq.s32 	%p2, %r1, 0;
	@%p2 bra 	$L__BB4_116;
	mov.b32 	%r937, 0;
	mov.u64 	%rd28, %rd2;
$L__BB4_3:
	mov.u64 	%rd3, %rd28;
	and.b64  	%rd4, %rd3, 3;
	setp.eq.s64 	%p3, %rd4, 0;
	@%p3 bra 	$L__BB4_115;
	mul.wide.u32 	%rd13, %r937, 3200;
	mov.u64 	%rd14, precalc_xorwow_matrix;
	add.s64 	%rd5, %rd14, %rd13;
	mov.b32 	%r950, 0;
	mov.u32 	%r951, %r950;
	mov.u32 	%r952, %r950;
	mov.u32 	%r953, %r950;
	mov.u32 	%r954, %r950;
	mov.u32 	%r943, %r950;
$L__BB4_5:
	mul.wide.u32 	%rd15, %r943, 4;
	add.s64 	%rd16, %rd1, %rd15;
	ld.local.u32 	%r16, [%rd16+4];
	shl.b32 	%r17, %r943, 5;
	mov.b32 	%r949, 0;
$L__BB4_6:
	.pragma "nounroll";
	shr.u32 	%r561, %r16, %r949;
	and.b32  	%r562, %r561, 1;
	setp.eq.b32 	%p4, %r562, 1;
	not.pred 	%p5, %p4;
	add.s32 	%r563, %r17, %r949;
	mul.lo.s32 	%r564, %r563, 5;
	mul.wide.u32 	%rd17, %r564, 4;
	add.s64 	%rd6, %rd5, %rd17;
	@%p5 bra 	$L__BB4_8;
	ld.global.u32 	%r565, [%rd6];
	xor.b32  	%r954, %r954, %r565;
	ld.global.u32 	%r566, [%rd6+4];
	xor.b32  	%r953, %r953, %r566;
	ld.global.u32 	%r567, [%rd6+8];
	xor.b32  	%r952, %r952, %r567;
	ld.global.u32 	%r568, [%rd6+12];
	xor.b32  	%r951, %r951, %r568;
	ld.global.u32 	%r569, [%rd6+16];
	xor.b32  	%r950, %r950, %r569;
$L__BB4_8:
	and.b32  	%r571, %r561, 2;
	setp.eq.s32 	%p6, %r571, 0;
	@%p6 bra 	$L__BB4_10;
	ld.global.u32 	%r572, [%rd6+20];
	xor.b32  	%r954, %r954, %r572;
	ld.global.u32 	%r573, [%rd6+24];
	xor.b32  	%r953, %r953, %r573;
	ld.global.u32 	%r574, [%rd6+28];
	xor.b32  	%r952, %r952, %r574;
	ld.global.u32 	%r575, [%rd6+32];
	xor.b32  	%r951, %r951, %r575;
	ld.global.u32 	%r576, [%rd6+36];
	xor.b32  	%r950, %r950, %r576;
$L__BB4_10:
	and.b32  	%r578, %r561, 4;
	setp.eq.s32 	%p7, %r578, 0;
	@%p7 bra 	$L__BB4_12;
	ld.global.u32 	%r579, [%rd6+40];
	xor.b32  	%r954, %r954, %r579;
	ld.global.u32 	%r580, [%rd6+44];
	xor.b32  	%r953, %r953, %r580;
	ld.global.u32 	%r581, [%rd6+48];
	xor.b32  	%r952, %r952, %r581;
	ld.global.u32 	%r582, [%rd6+52];
	xor.b32  	%r951, %r951, %r582;
	ld.global.u32 	%r583, [%rd6+56];
	xor.b32  	%r950, %r950, %r583;
$L__BB4_12:
	and.b32  	%r585, %r561, 8;
	setp.eq.s32 	%p8, %r585, 0;
	@%p8 bra 	$L__BB4_14;
	ld.global.u32 	%r586, [%rd6+60];
	xor.b32  	%r954, %r954, %r586;
	ld.global.u32 	%r587, [%rd6+64];
	xor.b32  	%r953, %r953, %r587;
	ld.global.u32 	%r588, [%rd6+68];
	xor.b32  	%r952, %r952, %r588;
	ld.global.u32 	%r589, [%rd6+72];
	xor.b32  	%r951, %r951, %r589;
	ld.global.u32 	%r590, [%rd6+76];
	xor.b32  	%r950, %r950, %r590;
$L__BB4_14:
	and.b32  	%r592, %r561, 16;
	setp.eq.s32 	%p9, %r592, 0;
	@%p9 bra 	$L__BB4_16;
	ld.global.u32 	%r593, [%rd6+80];
	xor.b32  	%r954, %r954, %r593;
	ld.global.u32 	%r594, [%rd6+84];
	xor.b32  	%r953, %r953, %r594;
	ld.global.u32 	%r595, [%rd6+88];
	xor.b32  	%r952, %r952, %r595;
	ld.global.u32 	%r596, [%rd6+92];
	xor.b32  	%r951, %r951, %r596;
	ld.global.u32 	%r597, [%rd6+96];
	xor.b32  	%r950, %r950, %r597;
$L__BB4_16:
	and.b32  	%r599, %r561, 32;
	setp.eq.s32 	%p10, %r599, 0;
	@%p10 bra 	$L__BB4_18;
	ld.global.u32 	%r600, [%rd6+100];
	xor.b32  	%r954, %r954, %r600;
	ld.global.u32 	%r601, [%rd6+104];
	xor.b32  	%r953, %r953, %r601;
	ld.global.u32 	%r602, [%rd6+108];
	xor.b32  	%r952, %r952, %r602;
	ld.global.u32 	%r603, [%rd6+112];
	xor.b32  	%r951, %r951, %r603;
	ld.global.u32 	%r604, [%rd6+116];
	xor.b32  	%r950, %r950, %r604;
$L__BB4_18:
	and.b32  	%r606, %r561, 64;
	setp.eq.s32 	%p11, %r606, 0;
	@%p11 bra 	$L__BB4_20;
	ld.global.u32 	%r607, [%rd6+120];
	xor.b32  	%r954, %r954, %r607;
	ld.global.u32 	%r608, [%rd6+124];
	xor.b32  	%r953, %r953, %r608;
	ld.global.u32 	%r609, [%rd6+128];
	xor.b32  	%r952, %r952, %r609;
	ld.global.u32 	%r610, [%rd6+132];
	xor.b32  	%r951, %r951, %r610;
	ld.global.u32 	%r611, [%rd6+136];
	xor.b32  	%r950, %r950, %r611;
$L__BB4_20:
	and.b32  	%r613, %r561, 128;
	setp.eq.s32 	%p12, %r613, 0;
	@%p12 bra 	$L__BB4_22;
	ld.global.u32 	%r614, [%rd6+140];
	xor.b32  	%r954, %r954, %r614;
	ld.global.u32 	%r615, [%rd6+144];
	xor.b32  	%r953, %r953, %r615;
	ld.global.u32 	%r616, [%rd6+148];
	xor.b32  	%r952, %r952, %r616;
	ld.global.u32 	%r617, [%rd6+152];
	xor.b32  	%r951, %r951, %r617;
	ld.global.u32 	%r618, [%rd6+156];
	xor.b32  	%r950, %r950, %r618;
$L__BB4_22:
	and.b32  	%r620, %r561, 256;
	setp.eq.s32 	%p13, %r620, 0;
	@%p13 bra 	$L__BB4_24;
	ld.global.u32 	%r621, [%rd6+160];
	xor.b32  	%r954, %r954, %r621;
	ld.global.u32 	%r622, [%rd6+164];
	xor.b32  	%r953, %r953, %r622;
	ld.global.u32 	%r623, [%rd6+168];
	xor.b32  	%r952, %r952, %r623;
	ld.global.u32 	%r624, [%rd6+172];
	xor.b32  	%r951, %r951, %r624;
	ld.global.u32 	%r625, [%rd6+176];
	xor.b32  	%r950, %r950, %r625;
$L__BB4_24:
	and.b32  	%r627, %r561, 512;
	setp.eq.s32 	%p14, %r627, 0;
	@%p14 bra 	$L__BB4_26;
	ld.global.u32 	%r628, [%rd6+180];
	xor.b32  	%r954, %r954, %r628;
	ld.global.u32 	%r629, [%rd6+184];
	xor.b32  	%r953, %r953, %r629;
	ld.global.u32 	%r630, [%rd6+188];
	xor.b32  	%r952, %r952, %r630;
	ld.global.u32 	%r631, [%rd6+192];
	xor.b32  	%r951, %r951, %r631;
	ld.global.u32 	%r632, [%rd6+196];
	xor.b32  	%r950, %r950, %r632;
$L__BB4_26:
	and.b32  	%r634, %r561, 1024;
	setp.eq.s32 	%p15, %r634, 0;
	@%p15 bra 	$L__BB4_28;
	ld.global.u32 	%r635, [%rd6+200];
	xor.b32  	%r954, %r954, %r635;
	ld.global.u32 	%r636, [%rd6+204];
	xor.b32  	%r953, %r953, %r636;
	ld.global.u32 	%r637, [%rd6+208];
	xor.b32  	%r952, %r952, %r637;
	ld.global.u32 	%r638, [%rd6+212];
	xor.b32  	%r951, %r951, %r638;
	ld.global.u32 	%r639, [%rd6+216];
	xor.b32  	%r950, %r950, %r639;
$L__BB4_28:
	and.b32  	%r641, %r561, 2048;
	setp.eq.s32 	%p16, %r641, 0;
	@%p16 bra 	$L__BB4_30;
	ld.global.u32 	%r642, [%rd6+220];
	xor.b32  	%r954, %r954, %r642;
	ld.global.u32 	%r643, [%rd6+224];
	xor.b32  	%r953, %r953, %r643;
	ld.global.u32 	%r644, [%rd6+228];
	xor.b32  	%r952, %r952, %r644;
	ld.global.u32 	%r645, [%rd6+232];
	xor.b32  	%r951, %r951, %r645;
	ld.global.u32 	%r646, [%rd6+236];
	xor.b32  	%r950, %r950, %r646;
$L__BB4_30:
	and.b32  	%r648, %r561, 4096;
	setp.eq.s32 	%p17, %r648, 0;
	@%p17 bra 	$L__BB4_32;
	ld.global.u32 	%r649, [%rd6+240];
	xor.b32  	%r954, %r954, %r649;
	ld.global.u32 	%r650, [%rd6+244];
	xor.b32  	%r953, %r953, %r650;
	ld.global.u32 	%r651, [%rd6+248];
	xor.b32  	%r952, %r952, %r651;
	ld.global.u32 	%r652, [%rd6+252];
	xor.b32  	%r951, %r951, %r652;
	ld.global.u32 	%r653, [%rd6+256];
	xor.b32  	%r950, %r950, %r653;
$L__BB4_32:
	and.b32  	%r655, %r561, 8192;
	setp.eq.s32 	%p18, %r655, 0;
	@%p18 bra 	$L__BB4_34;
	ld.global.u32 	%r656, [%rd6+260];
	xor.b32  	%r954, %r954, %r656;
	ld.global.u32 	%r657, [%rd6+264];
	xor.b32  	%r953, %r953, %r657;
	ld.global.u32 	%r658, [%rd6+268];
	xor.b32  	%r952, %r952, %r658;
	ld.global.u32 	%r659, [%rd6+272];
	xor.b32  	%r951, %r951, %r659;
	ld.global.u32 	%r660, [%rd6+276];
	xor.b32  	%r950, %r950, %r660;
$L__BB4_34:
	and.b32  	%r662, %r561, 16384;
	setp.eq.s32 	%p19, %r662, 0;
	@%p19 bra 	$L__BB4_36;
	ld.global.u32 	%r663, [%rd6+280];
	xor.b32  	%r954, %r954, %r663;
	ld.global.u32 	%r664, [%rd6+284];
	xor.b32  	%r953, %r953, %r664;
	ld.global.u32 	%r665, [%rd6+288];
	xor.b32  	%r952, %r952, %r665;
	ld.global.u32 	%r666, [%rd6+292];
	xor.b32  	%r951, %r951, %r666;
	ld.global.u32 	%r667, [%rd6+296];
	xor.b32  	%r950, %r950, %r667;
$L__BB4_36:
	and.b32  	%r669, %r561, 32768;
	setp.eq.s32 	%p20, %r669, 0;
	@%p20 bra 	$L__BB4_38;
	ld.global.u32 	%r670, [%rd6+300];
	xor.b32  	%r954, %r954, %r670;
	ld.global.u32 	%r671, [%rd6+304];
	xor.b32  	%r953, %r953, %r671;
	ld.global.u32 	%r672, [%rd6+308];
	xor.b32  	%r952, %r952, %r672;
	ld.global.u32 	%r673, [%rd6+312];
	xor.b32  	%r951, %r951, %r673;
	ld.global.u32 	%r674, [%rd6+316];
	xor.b32  	%r950, %r950, %r674;
$L__BB4_38:
	add.s32 	%r949, %r949, 16;
	setp.ne.s32 	%p21, %r949, 32;
	@%p21 bra 	$L__BB4_6;
	mad.lo.s32 	%r675, %r943, -31, %r17;
	add.s32 	%r943, %r675, 1;
	setp.ne.s32 	%p22, %r943, 5;
	@%p22 bra 	$L__BB4_5;
	st.local.u32 	[%rd1+4], %r954;
	st.local.v2.u32 	[%rd1+8], {%r953, %r952};
	st.local.v2.u32 	[%rd1+16], {%r951, %r950};
	setp.eq.s64 	%p23, %rd4, 1;
	@%p23 bra 	$L__BB4_115;
	mov.b32 	%r950, 0;
	mov.u32 	%r1043, %r950;
	mov.u32 	%r1044, %r950;
	mov.u32 	%r953, %r950;
	mov.u32 	%r954, %r950;
	mov.u32 	%r1035, %r950;
$L__BB4_42:
	mul.wide.u32 	%rd18, %r1035, 4;
	add.s64 	%rd19, %rd1, %rd18;
	ld.local.u32 	%r192, [%rd19+4];
	shl.b32 	%r193, %r1035, 5;
	mov.b32 	%r1041, 0;
$L__BB4_43:
	.pragma "nounroll";
	shr.u32 	%r678, %r192, %r1041;
	and.b32  	%r679, %r678, 1;
	setp.eq.b32 	%p24, %r679, 1;
	not.pred 	%p25, %p24;
	add.s32 	%r680, %r193, %r1041;
	mul.lo.s32 	%r681, %r680, 5;
	mul.wide.u32 	%rd20, %r681, 4;
	add.s64 	%rd7, %rd5, %rd20;
	@%p25 bra 	$L__BB4_45;
	ld.global.u32 	%r682, [%rd7];
	xor.b32  	%r954, %r954, %r682;
	ld.global.u32 	%r683, [%rd7+4];
	xor.b32  	%r953, %r953, %r683;
	ld.global.u32 	%r684, [%rd7+8];
	xor.b32  	%r1044, %r1044, %r684;
	ld.global.u32 	%r685, [%rd7+12];
	xor.b32  	%r1043, %r1043, %r685;
	ld.global.u32 	%r686, [%rd7+16];
	xor.b32  	%r950, %r950, %r686;
$L__BB4_45:
	and.b32  	%r688, %r678, 2;
	setp.eq.s32 	%p26, %r688, 0;
	@%p26 bra 	$L__BB4_47;
	ld.global.u32 	%r689, [%rd7+20];
	xor.b32  	%r954, %r954, %r689;
	ld.global.u32 	%r690, [%rd7+24];
	xor.b32  	%r953, %r953, %r690;
	ld.global.u32 	%r691, [%rd7+28];
	xor.b32  	%r1044, %r1044, %r691;
	ld.global.u32 	%r692, [%rd7+32];
	xor.b32  	%r1043, %r1043, %r692;
	ld.global.u32 	%r693, [%rd7+36];
	xor.b32  	%r950, %r950, %r693;
$L__BB4_47:
	and.b32  	%r695, %r678, 4;
	setp.eq.s32 	%p27, %r695, 0;
	@%p27 bra 	$L__BB4_49;
	ld.global.u32 	%r696, [%rd7+40];
	xor.b32  	%r954, %r954, %r696;
	ld.global.u32 	%r697, [%rd7+44];
	xor.b32  	%r953, %r953, %r697;
	ld.global.u32 	%r698, [%rd7+48];
	xor.b32  	%r1044, %r1044, %r698;
	ld.global.u32 	%r699, [%rd7+52];
	xor.b32  	%r1043, %r1043, %r699;
	ld.global.u32 	%r700, [%rd7+56];
	xor.b32  	%r950, %r950, %r700;
$L__BB4_49:
	and.b32  	%r702, %r678, 8;
	setp.eq.s32 	%p28, %r702, 0;
	@%p28 bra 	$L__BB4_51;
	ld.global.u32 	%r703, [%rd7+60];
	xor.b32  	%r954, %r954, %r703;
	ld.global.u32 	%r704, [%rd7+64];
	xor.b32  	%r953, %r953, %r704;
	ld.global.u32 	%r705, [%rd7+68];
	xor.b32  	%r1044, %r1044, %r705;
	ld.global.u32 	%r706, [%rd7+72];
	xor.b32  	%r1043, %r1043, %r706;
	ld.global.u32 	%r707, [%rd7+76];
	xor.b32  	%r950, %r950, %r707;
$L__BB4_51:
	and.b32  	%r709, %r678, 16;
	setp.eq.s32 	%p29, %r709, 0;
	@%p29 bra 	$L__BB4_53;
	ld.global.u32 	%r710, [%rd7+80];
	xor.b32  	%r954, %r954, %r710;
	ld.global.u32 	%r711, [%rd7+84];
	xor.b32  	%r953, %r953, %r711;
	ld.global.u32 	%r712, [%rd7+88];
	xor.b32  	%r1044, %r1044, %r712;
	ld.global.u32 	%r713, [%rd7+92];
	xor.b32  	%r1043, %r1043, %r713;
	ld.global.u32 	%r714, [%rd7+96];
	xor.b32  	%r950, %r950, %r714;
$L__BB4_53:
	and.b32  	%r716, %r678, 32;
	setp.eq.s32 	%p30, %r716, 0;
	@%p30 bra 	$L__BB4_55;
	ld.global.u32 	%r717, [%rd7+100];
	xor.b32  	%r954, %r954, %r717;
	ld.global.u32 	%r718, [%rd7+104];
	xor.b32  	%r953, %r953, %r718;
	ld.global.u32 	%r719, [%rd7+108];
	xor.b32  	%r1044, %r1044, %r719;
	ld.global.u32 	%r720, [%rd7+112];
	xor.b32  	%r1043, %r1043, %r720;
	ld.global.u32 	%r721, [%rd7+116];
	xor.b32  	%r950, %r950, %r721;
$L__BB4_55:
	and.b32  	%r723, %r678, 64;
	setp.eq.s32 	%p31, %r723, 0;
	@%p31 bra 	$L__BB4_57;
	ld.global.u32 	%r724, [%rd7+120];
	xor.b32  	%r954, %r954, %r724;
	ld.global.u32 	%r725, [%rd7+124];
	xor.b32  	%r953, %r953, %r725;
	ld.global.u32 	%r726, [%rd7+128];
	xor.b32  	%r1044, %r1044, %r726;
	ld.global.u32 	%r727, [%rd7+132];
	xor.b32  	%r1043, %r1043, %r727;
	ld.global.u32 	%r728, [%rd7+136];
	xor.b32  	%r950, %r950, %r728;
$L__BB4_57:
	and.b32  	%r730, %r678, 128;
	setp.eq.s32 	%p32, %r730, 0;
	@%p32 bra 	$L__BB4_59;
	ld.global.u32 	%r731, [%rd7+140];
	xor.b32  	%r954, %r954, %r731;
	ld.global.u32 	%r732, [%rd7+144];
	xor.b32  	%r953, %r953, %r732;
	ld.global.u32 	%r733, [%rd7+148];
	xor.b32  	%r1044, %r1044, %r733;
	ld.global.u32 	%r734, [%rd7+152];
	xor.b32  	%r1043, %r1043, %r734;
	ld.global.u32 	%r735, [%rd7+156];
	xor.b32  	%r950, %r950, %r735;
$L__BB4_59:
	and.b32  	%r737, %r678, 256;
	setp.eq.s32 	%p33, %r737, 0;
	@%p33 bra 	$L__BB4_61;
	ld.global.u32 	%r738, [%rd7+160];
	xor.b32  	%r954, %r954, %r738;
	ld.global.u32 	%r739, [%rd7+164];
	xor.b32  	%r953, %r953, %r739;
	ld.global.u32 	%r740, [%rd7+168];
	xor.b32  	%r1044, %r1044, %r740;
	ld.global.u32 	%r741, [%rd7+172];
	xor.b32  	%r1043, %r1043, %r741;
	ld.global.u32 	%r742, [%rd7+176];
	xor.b32  	%r950, %r950, %r742;
$L__BB4_61:
	and.b32  	%r744, %r678, 512;
	setp.eq.s32 	%p34, %r744, 0;
	@%p34 bra 	$L__BB4_63;
	ld.global.u32 	%r745, [%rd7+180];
	xor.b32  	%r954, %r954, %r745;
	ld.global.u32 	%r746, [%rd7+184];
	xor.b32  	%r953, %r953, %r746;
	ld.global.u32 	%r747, [%rd7+188];
	xor.b32  	%r1044, %r1044, %r747;
	ld.global.u32 	%r748, [%rd7+192];
	xor.b32  	%r1043, %r1043, %r748;
	ld.global.u32 	%r749, [%rd7+196];
	xor.b32  	%r950, %r950, %r749;
$L__BB4_63:
	and.b32  	%r751, %r678, 1024;
	setp.eq.s32 	%p35, %r751, 0;
	@%p35 bra 	$L__BB4_65;
	ld.global.u32 	%r752, [%rd7+200];
	xor.b32  	%r954, %r954, %r752;
	ld.global.u32 	%r753, [%rd7+204];
	xor.b32  	%r953, %r953, %r753;
	ld.global.u32 	%r754, [%rd7+208];
	xor.b32  	%r1044, %r1044, %r754;
	ld.global.u32 	%r755, [%rd7+212];
	xor.b32  	%r1043, %r1043, %r755;
	ld.global.u32 	%r756, [%rd7+216];
	xor.b32  	%r950, %r950, %r756;
$L__BB4_65:
	and.b32  	%r758, %r678, 2048;
	setp.eq.s32 	%p36, %r758, 0;
	@%p36 bra 	$L__BB4_67;
	ld.global.u32 	%r759, [%rd7+220];
	xor.b32  	%r954, %r954, %r759;
	ld.global.u32 	%r760, [%rd7+224];
	xor.b32  	%r953, %r953, %r760;
	ld.global.u32 	%r761, [%rd7+228];
	xor.b32  	%r1044, %r1044, %r761;
	ld.global.u32 	%r762, [%rd7+232];
	xor.b32  	%r1043, %r1043, %r762;
	ld.global.u32 	%r763, [%rd7+236];
	xor.b32  	%r950, %r950, %r763;
$L__BB4_67:
	and.b32  	%r765, %r678, 4096;
	setp.eq.s32 	%p37, %r765, 0;
	@%p37 bra 	$L__BB4_69;
	ld.global.u32 	%r766, [%rd7+240];
	xor.b32  	%r954, %r954, %r766;
	ld.global.u32 	%r767, [%rd7+244];
	xor.b32  	%r953, %r953, %r767;
	ld.global.u32 	%r768, [%rd7+248];
	xor.b32  	%r1044, %r1044, %r768;
	ld.global.u32 	%r769, [%rd7+252];
	xor.b32  	%r1043, %r1043, %r769;
	ld.global.u32 	%r770, [%rd7+256];
	xor.b32  	%r950, %r950, %r770;
$L__BB4_69:
	and.b32  	%r772, %r678, 8192;
	setp.eq.s32 	%p38, %r772, 0;
	@%p38 bra 	$L__BB4_71;
	ld.global.u32 	%r773, [%rd7+260];
	xor.b32  	%r954, %r954, %r773;
	ld.global.u32 	%r774, [%rd7+264];
	xor.b32  	%r953, %r953, %r774;
	ld.global.u32 	%r775, [%rd7+268];
	xor.b32  	%r1044, %r1044, %r775;
	ld.global.u32 	%r776, [%rd7+272];
	xor.b32  	%r1043, %r1043, %r776;
	ld.global.u32 	%r777, [%rd7+276];
	xor.b32  	%r950, %r950, %r777;
$L__BB4_71:
	and.b32  	%r779, %r678, 16384;
	setp.eq.s32 	%p39, %r779, 0;
	@%p39 bra 	$L__BB4_73;
	ld.global.u32 	%r780, [%rd7+280];
	xor.b32  	%r954, %r954, %r780;
	ld.global.u32 	%r781, [%rd7+284];
	xor.b32  	%r953, %r953, %r781;
	ld.global.u32 	%r782, [%rd7+288];
	xor.b32  	%r1044, %r1044, %r782;
	ld.global.u32 	%r783, [%rd7+292];
	xor.b32  	%r1043, %r1043, %r783;
	ld.global.u32 	%r784, [%rd7+296];
	xor.b32  	%r950, %r950, %r784;
$L__BB4_73:
	and.b32  	%r786, %r678, 32768;
	setp.eq.s32 	%p40, %r786, 0;
	@%p40 bra 	$L__BB4_75;
	ld.global.u32 	%r787, [%rd7+300];
	xor.b32  	%r954, %r954, %r787;
	ld.global.u32 	%r788, [%rd7+304];
	xor.b32  	%r953, %r953, %r788;
	ld.global.u32 	%r789, [%rd7+308];
	xor.b32  	%r1044, %r1044, %r789;
	ld.global.u32 	%r790, [%rd7+312];
	xor.b32  	%r1043, %r1043, %r790;
	ld.global.u32 	%r791, [%rd7+316];
	xor.b32  	%r950, %r950, %r791;
$L__BB4_75:
	add.s32 	%r1041, %r1041, 16;
	setp.ne.s32 	%p41, %r1041, 32;
	@%p41 bra 	$L__BB4_43;
	mad.lo.s32 	%r792, %r1035, -31, %r193;
	add.s32 	%r1035, %r792, 1;
	setp.ne.s32 	%p42, %r1035, 5;
	@%p42 bra 	$L__BB4_42;
	st.local.u32 	[%rd1+4], %r954;
	st.local.v2.u32 	[%rd1+8], {%r953, %r1044};
	st.local.v2.u32 	[%rd1+16], {%r1043, %r950};
	setp.ne.s64 	%p43, %rd4, 3;
	@%p43 bra 	$L__BB4_115;
	mov.b32 	%r950, 0;
	mov.u32 	%r1135, %r950;
	mov.u32 	%r1136, %r950;
	mov.u32 	%r953, %r950;
	mov.u32 	%r954, %r950;
	mov.u32 	%r1127, %r950;
$L__BB4_79:
	mul.wide.u32 	%rd21, %r1127, 4;
	add.s64 	%rd22, %rd1, %rd21;
	ld.local.u32 	%r368, [%rd22+4];
	shl.b32 	%r369, %r1127, 5;
	mov.b32 	%r1133, 0;
$L__BB4_80:
	.pragma "nounroll";
	shr.u32 	%r795, %r368, %r1133;
	and.b32  	%r796, %r795, 1;
	setp.eq.b32 	%p44, %r796, 1;
	not.pred 	%p45, %p44;
	add.s32 	%r797, %r369, %r1133;
	mul.lo.s32 	%r798, %r797, 5;
	mul.wide.u32 	%rd23, %r798, 4;
	add.s64 	%rd8, %rd5, %rd23;
	@%p45 bra 	$L__BB4_82;
	ld.global.u32 	%r799, [%rd8];
	xor.b32  	%r954, %r954, %r799;
	ld.global.u32 	%r800, [%rd8+4];
	xor.b32  	%r953, %r953, %r800;
	ld.global.u32 	%r801, [%rd8+8];
	xor.b32  	%r1136, %r1136, %r801;
	ld.global.u32 	%r802, [%rd8+12];
	xor.b32  	%r1135, %r1135, %r802;
	ld.global.u32 	%r803, [%rd8+16];
	xor.b32  	%r950, %r950, %r803;
$L__BB4_82:
	and.b32  	%r805, %r795, 2;
	setp.eq.s32 	%p46, %r805, 0;
	@%p46 bra 	$L__BB4_84;
	ld.global.u32 	%r806, [%rd8+20];
	xor.b32  	%r954, %r954, %r806;
	ld.global.u32 	%r807, [%rd8+24];
	xor.b32  	%r953, %r953, %r807;
	ld.global.u32 	%r808, [%rd8+28];
	xor.b32  	%r1136, %r1136, %r808;
	ld.global.u32 	%r809, [%rd8+32];
	xor.b32  	%r1135, %r1135, %r809;
	ld.global.u32 	%r810, [%rd8+36];
	xor.b32  	%r950, %r950, %r810;
$L__BB4_84:
	and.b32  	%r812, %r795, 4;
	setp.eq.s32 	%p47, %r812, 0;
	@%p47 bra 	$L__BB4_86;
	ld.global.u32 	%r813, [%rd8+40];
	xor.b32  	%r954, %r954, %r813;
	ld.global.u32 	%r814, [%rd8+44];
	xor.b32  	%r953, %r953, %r814;
	ld.global.u32 	%r815, [%rd8+48];
	xor.b32  	%r1136, %r1136, %r815;
	ld.global.u32 	%r816, [%rd8+52];
	xor.b32  	%r1135, %r1135, %r816;
	ld.global.u32 	%r817, [%rd8+56];
	xor.b32  	%r950, %r950, %r817;
$L__BB4_86:
	and.b32  	%r819, %r795, 8;
	setp.eq.s32 	%p48, %r819, 0;
	@%p48 bra 	$L__BB4_88;
	ld.global.u32 	%r820, [%rd8+60];
	xor.b32  	%r954, %r954, %r820;
	ld.global.u32 	%r821, [%rd8+64];
	xor.b32  	%r953, %r953, %r821;
	ld.global.u32 	%r822, [%rd8+68];
	xor.b32  	%r1136, %r1136, %r822;
	ld.global.u32 	%r823, [%rd8+72];
	xor.b32  	%r1135, %r1135, %r823;
	ld.global.u32 	%r824, [%rd8+76];
	xor.b32  	%r950, %r950, %r824;
$L__BB4_88:
	and.b32  	%r826, %r795, 16;
	setp.eq.s32 	%p49, %r826, 0;
	@%p49 bra 	$L__BB4_90;
	ld.global.u32 	%r827, [%rd8+80];
	xor.b32  	%r954, %r954, %r827;
	ld.global.u32 	%r828, [%rd8+84];
	xor.b32  	%r953, %r953, %r828;
	ld.global.u32 	%r829, [%rd8+88];
	xor.b32  	%r1136, %r1136, %r829;
	ld.global.u32 	%r830, [%rd8+92];
	xor.b32  	%r1135, %r1135, %r830;
	ld.global.u32 	%r831, [%rd8+96];
	xor.b32  	%r950, %r950, %r831;
$L__BB4_90:
	and.b32  	%r833, %r795, 32;
	setp.eq.s32 	%p50, %r833, 0;
	@%p50 bra 	$L__BB4_92;
	ld.global.u32 	%r834, [%rd8+100];
	xor.b32  	%r954, %r954, %r834;
	ld.global.u32 	%r835, [%rd8+104];
	xor.b32  	%r953, %r953, %r835;
	ld.global.u32 	%r836, [%rd8+108];
	xor.b32  	%r1136, %r1136, %r836;
	ld.global.u32 	%r837, [%rd8+112];
	xor.b32  	%r1135, %r1135, %r837;
	ld.global.u32 	%r838, [%rd8+116];
	xor.b32  	%r950, %r950, %r838;
$L__BB4_92:
	and.b32  	%r840, %r795, 64;
	setp.eq.s32 	%p51, %r840, 0;
	@%p51 bra 	$L__BB4_94;
	ld.global.u32 	%r841, [%rd8+120];
	xor.b32  	%r954, %r954, %r841;
	ld.global.u32 	%r842, [%rd8+124];
	xor.b32  	%r953, %r953, %r842;
	ld.global.u32 	%r843, [%rd8+128];
	xor.b32  	%r1136, %r1136, %r843;
	ld.global.u32 	%r844, [%rd8+132];
	xor.b32  	%r1135, %r1135, %r844;
	ld.global.u32 	%r845, [%rd8+136];
	xor.b32  	%r950, %r950, %r845;
$L__BB4_94:
	and.b32  	%r847, %r795, 128;
	setp.eq.s32 	%p52, %r847, 0;
	@%p52 bra 	$L__BB4_96;
	ld.global.u32 	%r848, [%rd8+140];
	xor.b32  	%r954, %r954, %r848;
	ld.global.u32 	%r849, [%rd8+144];
	xor.b32  	%r953, %r953, %r849;
	ld.global.u32 	%r850, [%rd8+148];
	xor.b32  	%r1136, %r1136, %r850;
	ld.global.u32 	%r851, [%rd8+152];
	xor.b32  	%r1135, %r1135, %r851;
	ld.global.u32 	%r852, [%rd8+156];
	xor.b32  	%r950, %r950, %r852;
$L__BB4_96:
	and.b32  	%r854, %r795, 256;
	setp.eq.s32 	%p53, %r854, 0;
	@%p53 bra 	$L__BB4_98;
	ld.global.u32 	%r855, [%rd8+160];
	xor.b32  	%r954, %r954, %r855;
	ld.global.u32 	%r856, [%rd8+164];
	xor.b32  	%r953, %r953, %r856;
	ld.global.u32 	%r857, [%rd8+168];
	xor.b32  	%r1136, %r1136, %r857;
	ld.global.u32 	%r858, [%rd8+172];
	xor.b32  	%r1135, %r1135, %r858;
	ld.global.u32 	%r859, [%rd8+176];
	xor.b32  	%r950, %r950, %r859;
$L__BB4_98:
	and.b32  	%r861, %r795, 512;
	setp.eq.s32 	%p54, %r861, 0;
	@%p54 bra 	$L__BB4_100;
	ld.global.u32 	%r862, [%rd8+180];
	xor.b32  	%r954, %r954, %r862;
	ld.global.u32 	%r863, [%rd8+184];
	xor.b32  	%r953, %r953, %r863;
	ld.global.u32 	%r864, [%rd8+188];
	xor.b32  	%r1136, %r1136, %r864;
	ld.global.u32 	%r865, [%rd8+192];
	xor.b32  	%r1135, %r1135, %r865;
	ld.global.u32 	%r866, [%rd8+196];
	xor.b32  	%r950, %r950, %r866;
$L__BB4_100:
	and.b32  	%r868, %r795, 1024;
	setp.eq.s32 	%p55, %r868, 0;
	@%p55 bra 	$L__BB4_102;
	ld.global.u32 	%r869, [%rd8+200];
	xor.b32  	%r954, %r954, %r869;
	ld.global.u32 	%r870, [%rd8+204];
	xor.b32  	%r953, %r953, %r870;
	ld.global.u32 	%r871, [%rd8+208];
	xor.b32  	%r1136, %r1136, %r871;
	ld.global.u32 	%r872, [%rd8+212];
	xor.b32  	%r1135, %r1135, %r872;
	ld.global.u32 	%r873, [%rd8+216];
	xor.b32  	%r950, %r950, %r873;
$L__BB4_102:
	and.b32  	%r875, %r795, 2048;
	setp.eq.s32 	%p56, %r875, 0;
	@%p56 bra 	$L__BB4_104;
	ld.global.u32 	%r876, [%rd8+220];
	xor.b32  	%r954, %r954, %r876;
	ld.global.u32 	%r877, [%rd8+224];
	xor.b32  	%r953, %r953, %r877;
	ld.global.u32 	%r878, [%rd8+228];
	xor.b32  	%r1136, %r1136, %r878;
	ld.global.u32 	%r879, [%rd8+232];
	xor.b32  	%r1135, %r1135, %r879;
	ld.global.u32 	%r880, [%rd8+236];
	xor.b32  	%r950, %r950, %r880;
$L__BB4_104:
	and.b32  	%r882, %r795, 4096;
	setp.eq.s32 	%p57, %r882, 0;
	@%p57 bra 	$L__BB4_106;
	ld.global.u32 	%r883, [%rd8+240];
	xor.b32  	%r954, %r954, %r883;
	ld.global.u32 	%r884, [%rd8+244];
	xor.b32  	%r953, %r953, %r884;
	ld.global.u32 	%r885, [%rd8+248];
	xor.b32  	%r1136, %r1136, %r885;
	ld.global.u32 	%r886, [%rd8+252];
	xor.b32  	%r1135, %r1135, %r886;
	ld.global.u32 	%r887, [%rd8+256];
	xor.b32  	%r950, %r950, %r887;
$L__BB4_106:
	and.b32  	%r889, %r795, 8192;
	setp.eq.s32 	%p58, %r889, 0;
	@%p58 bra 	$L__BB4_108;
	ld.global.u32 	%r890, [%rd8+260];
	xor.b32  	%r954, %r954, %r890;
	ld.global.u32 	%r891, [%rd8+264];
	xor.b32  	%r953, %r953, %r891;
	ld.global.u32 	%r892, [%rd8+268];
	xor.b32  	%r1136, %r1136, %r892;
	ld.global.u32 	%r893, [%rd8+272];
	xor.b32  	%r1135, %r1135, %r893;
	ld.global.u32 	%r894, [%rd8+276];
	xor.b32  	%r950, %r950, %r894;
$L__BB4_108:
	and.b32  	%r896, %r795, 16384;
	setp.eq.s32 	%p59, %r896, 0;
	@%p59 bra 	$L__BB4_110;
	ld.global.u32 	%r897, [%rd8+280];
	xor.b32  	%r954, %r954, %r897;
	ld.global.u32 	%r898, [%rd8+284];
	xor.b32  	%r953, %r953, %r898;
	ld.global.u32 	%r899, [%rd8+288];
	xor.b32  	%r1136, %r1136, %r899;
	ld.global.u32 	%r900, [%rd8+292];
	xor.b32  	%r1135, %r1135, %r900;
	ld.global.u32 	%r901, [%rd8+296];
	xor.b32  	%r950, %r950, %r901;
$L__BB4_110:
	and.b32  	%r903, %r795, 32768;
	setp.eq.s32 	%p60, %r903, 0;
	@%p60 bra 	$L__BB4_112;
	ld.global.u32 	%r904, [%rd8+300];
	xor.b32  	%r954, %r954, %r904;
	ld.global.u32 	%r905, [%rd8+304];
	xor.b32  	%r953, %r953, %r905;
	ld.global.u32 	%r906, [%rd8+308];
	xor.b32  	%r1136, %r1136, %r906;
	ld.global.u32 	%r907, [%rd8+312];
	xor.b32  	%r1135, %r1135, %r907;
	ld.global.u32 	%r908, [%rd8+316];
	xor.b32  	%r950, %r950, %r908;
$L__BB4_112:
	add.s32 	%r1133, %r1133, 16;
	setp.ne.s32 	%p61, %r1133, 32;
	@%p61 bra 	$L__BB4_80;
	mad.lo.s32 	%r909, %r1127, -31, %r369;
	add.s32 	%r1127, %r909, 1;
	setp.ne.s32 	%p62, %r1127, 5;
	@%p62 bra 	$L__BB4_79;
	st.local.u32 	[%rd1+4], %r954;
	st.local.v2.u32 	[%rd1+8], {%r953, %r1136};
	st.local.v2.u32 	[%rd1+16], {%r1135, %r950};
$L__BB4_115:
	shr.u64 	%rd28, %rd3, 2;
	add.s32 	%r937, %r937, 1;
	setp.gt.u64 	%p63, %rd3, 3;
	@%p63 bra 	$L__BB4_3;
$L__BB4_116:
	ld.param.u64 	%rd27, [_Z16monteCarloOptionPfifffffy_param_0];
	shr.u32 	%r910, %r954, 2;
	xor.b32  	%r911, %r910, %r954;
	shl.b32 	%r912, %r950, 4;
	shl.b32 	%r913, %r911, 1;
	xor.b32  	%r914, %r913, %r912;
	xor.b32  	%r915, %r914, %r911;
	xor.b32  	%r916, %r915, %r950;
	add.s32 	%r917, %r2, %r916;
	add.s32 	%r918, %r917, 362437;
	shr.u32 	%r919, %r953, 2;
	xor.b32  	%r920, %r919, %r953;
	shl.b32 	%r921, %r916, 4;
	shl.b32 	%r922, %r920, 1;
	xor.b32  	%r923, %r922, %r921;
	xor.b32  	%r924, %r923, %r920;
	xor.b32  	%r925, %r924, %r916;
	add.s32 	%r926, %r2, %r925;
	add.s32 	%r927, %r926, 724874;
	cvt.rn.f32.u32 	%f6, %r918;
	fma.rn.f32 	%f7, %f6, 0f2F800000, 0f2F000000;
	cvt.rn.f32.u32 	%f8, %r927;
	fma.rn.f32 	%f9, %f8, 0f30C90FDB, 0f30490FDB;
	setp.lt.f32 	%p64, %f7, 0f00800000;
	mul.f32 	%f10, %f7, 0f4B000000;
	selp.f32 	%f11, %f10, %f7, %p64;
	selp.f32 	%f12, 0fC1B80000, 0f00000000, %p64;
	mov.b32 	%r928, %f11;
	add.s32 	%r929, %r928, -1059760811;
	and.b32  	%r930, %r929, -8388608;
	sub.s32 	%r931, %r928, %r930;
	mov.b32 	%f13, %r931;
	cvt.rn.f32.s32 	%f14, %r930;
	fma.rn.f32 	%f15, %f14, 0f34000000, %f12;
	add.f32 	%f16, %f13, 0fBF800000;
	fma.rn.f32 	%f17, %f16, 0fBE055027, 0f3E1039F6;
	fma.rn.f32 	%f18, %f17, %f16, 0fBDF8CDCC;
	fma.rn.f32 	%f19, %f18, %f16, 0f3E0F2955;
	fma.rn.f32 	%f20, %f19, %f16, 0fBE2AD8B9;
	fma.rn.f32 	%f21, %f20, %f16, 0f3E4CED0B;
	fma.rn.f32 	%f22, %f21, %f16, 0fBE7FFF22;
	fma.rn.f32 	%f23, %f22, %f16, 0f3EAAAA78;
	fma.rn.f32 	%f24, %f23, %f16, 0fBF000000;
	mul.f32 	%f25, %f16, %f24;
	fma.rn.f32 	%f26, %f25, %f16, %f16;
	fma.rn.f32 	%f27, %f15, 0f3F317218, %f26;
	setp.gt.u32 	%p65, %r928, 2139095039;
	fma.rn.f32 	%f28, %f11, 0f7F800000, 0f7F800000;
	selp.f32 	%f29, %f28, %f27, %p65;
	setp.eq.f32 	%p66, %f11, 0f00000000;
	mul.f32 	%f30, %f29, 0fC0000000;
	selp.f32 	%f31, 0f7F800000, %f30, %p66;
	sqrt.rn.f32 	%f32, %f31;
	sin.approx.f32 	%f33, %f9;
	mul.f32 	%f34, %f32, %f33;
	mul.f32 	%f35, %f4, 0fBF000000;
	fma.rn.f32 	%f36, %f4, %f35, %f3;
	sqrt.rn.f32 	%f37, %f5;
	mul.f32 	%f38, %f4, %f37;
	mul.f32 	%f39, %f34, %f38;
	fma.rn.f32 	%f40, %f5, %f36, %f39;
	fma.rn.f32 	%f41, %f40, 0f3BBB989D, 0f3F000000;
	cvt.sat.f32.f32 	%f42, %f41;
	mov.f32 	%f43, 0f4B400001;
	mov.f32 	%f44, 0f437C0000;
	fma.rm.f32 	%f45, %f42, %f44, %f43;
	add.f32 	%f46, %f45, 0fCB40007F;
	neg.f32 	%f47, %f46;
	fma.rn.f32 	%f48, %f40, 0f3FB8AA3B, %f47;
	fma.rn.f32 	%f49, %f40, 0f32A57060, %f48;
	mov.b32 	%r932, %f45;
	shl.b32 	%r933, %r932, 23;
	mov.b32 	%f50, %r933;
	ex2.approx.ftz.f32 	%f51, %f49;
	mul.f32 	%f52, %f51, %f50;
	mul.f32 	%f53, %f1, %f52;
	sub.f32 	%f54, %f53, %f2;
	max.f32 	%f55, %f54, 0f00000000;
	cvta.to.global.u64 	%rd24, %rd27;
	shl.b64 	%rd25, %rd2, 2;
	add.s64 	%rd26, %rd24, %rd25;
	st.global.f32 	[%rd26], %f55;
$L__BB4_117:
	ret;

}
	// .globl	_Z16waveEquationStepPfS_S_ifff
.visible .entry _Z16waveEquationStepPfS_S_ifff(
	.param .u64 .ptr .align 1 _Z16waveEquationStepPfS_S_ifff_param_0,
	.param .u64 .ptr .align 1 _Z16waveEquationStepPfS_S_ifff_param_1,
	.param .u64 .ptr .align 1 _Z16waveEquationStepPfS_S_ifff_param_2,
	.param .u32 _Z16waveEquationStepPfS_S_ifff_param_3,
	.param .f32 _Z16waveEquationStepPfS_S_ifff_param_4,
	.param .f32 _Z16waveEquationStepPfS_S_ifff_param_5,
	.param .f32 _Z16waveEquationStepPfS_S_ifff_param_6
)
{
	.reg .pred 	%p<4>;
	.reg .b32 	%r<10>;
	.reg .b32 	%f<16>;
	.reg .b64 	%rd<13>;

	ld.param.u64 	%rd1, [_Z16waveEquationStepPfS_S_ifff_param_0];
	ld.param.u64 	%rd2, [_Z16waveEquationStepPfS_S_ifff_param_1];
	ld.param.u64 	%rd3, [_Z16waveEquationStepPfS_S_ifff_param_2];
	ld.param.u32 	%r2, [_Z16waveEquationStepPfS_S_ifff_param_3];
	ld.param.f32 	%f1, [_Z16waveEquationStepPfS_S_ifff_param_4];
	ld.param.f32 	%f2, [_Z16waveEquationStepPfS_S_ifff_param_5];
	ld.param.f32 	%f3, [_Z16waveEquationStepPfS_S_ifff_param_6];
	mov.u32 	%r4, %ctaid.x;
	mov.u32 	%r5, %ntid.x;
	mov.u32 	%r6, %tid.x;
	mad.lo.s32 	%r7, %r4, %r5, %r6;
	setp.lt.s32 	%p1, %r7, 1;
	add.s32 	%r8, %r2, -1;
	setp.ge.s32 	%p2, %r7, %r8;
	or.pred  	%p3, %p1, %p2;
	@%p3 bra 	$L__BB5_2;
	cvta.to.global.u64 	%rd4, %rd2;
	cvta.to.global.u64 	%rd5, %rd1;
	cvta.to.global.u64 	%rd6, %rd3;
	mul.f32 	%f4, %f1, %f2;
	div.rn.f32 	%f5, %f4, %f3;
	mul.f32 	%f6, %f5, %f5;
	mul.wide.u32 	%rd7, %r7, 4;
	add.s64 	%rd8, %rd4, %rd7;
	ld.global.f32 	%f7, [%rd8];
	add.f32 	%f8, %f7, %f7;
	add.s64 	%rd9, %rd5, %rd7;
	ld.global.f32 	%f9, [%rd9];
	sub.f32 	%f10, %f8, %f9;
	ld.global.f32 	%f11, [%rd8+4];
	sub.f32 	%f12, %f11, %f8;
	add.s32 	%r9, %r7, -1;
	mul.wide.u32 	%rd10, %r9, 4;
	add.s64 	%rd11, %rd4, %rd10;
	ld.global.f32 	%f13, [%rd11];
	add.f32 	%f14, %f13, %f12;
	fma.rn.f32 	%f15, %f6, %f14, %f10;
	add.s64 	%rd12, %rd6, %rd7;
	st.global.f32 	[%rd12], %f15;
$L__BB5_2:
	ret;

}
	// .globl	_Z20matrixVectorMultiplyPfS_S_ii
.visible .entry _Z20matrixVectorMultiplyPfS_S_ii(
	.param .u64 .ptr .align 1 _Z20matrixVectorMultiplyPfS_S_ii_param_0,
	.param .u64 .ptr .align 1 _Z20matrixVectorMultiplyPfS_S_ii_param_1,
	.param .u64 .ptr .align 1 _Z20matrixVectorMultiplyPfS_S_ii_param_2,
	.param .u32 _Z20matrixVectorMultiplyPfS_S_ii_param_3,
	.param .u32 _Z20matrixVectorMultiplyPfS_S_ii_param_4
)
{
	.reg .pred 	%p<11>;
	.reg .b32 	%r<38>;
	.reg .b32 	%f<112>;
	.reg .b64 	%rd<31>;

	ld.param.u64 	%rd11, [_Z20matrixVectorMultiplyPfS_S_ii_param_0];
	ld.param.u64 	%rd12, [_Z20matrixVectorMultiplyPfS_S_ii_param_1];
	ld.param.u64 	%rd10, [_Z20matrixVectorMultiplyPfS_S_ii_param_2];
	ld.param.u32 	%r24, [_Z20matrixVectorMultiplyPfS_S_ii_param_3];
	ld.param.u32 	%r23, [_Z20matrixVectorMultiplyPfS_S_ii_param_4];
	cvta.to.global.u64 	%rd1, %rd12;
	cvta.to.global.u64 	%rd2, %rd11;
	mov.u32 	%r25, %ctaid.x;
	mov.u32 	%r26, %ntid.x;
	mov.u32 	%r27, %tid.x;
	mad.lo.s32 	%r1, %r25, %r26, %r27;
	setp.ge.s32 	%p1, %r1, %r24;
	@%p1 bra 	$L__BB6_15;
	setp.lt.s32 	%p2, %r23, 1;
	mov.f32 	%f111, 0f00000000;
	@%p2 bra 	$L__BB6_14;
	mul.lo.s32 	%r2, %r23, %r1;
	and.b32  	%r3, %r23, 15;
	setp.lt.u32 	%p3, %r23, 16;
	mov.f32 	%f111, 0f00000000;
	mov.b32 	%r34, 0;
	@%p3 bra 	$L__BB6_5;
	and.b32  	%r34, %r23, 2147483632;
	neg.s32 	%r32, %r34;
	add.s64 	%rd3, %rd2, 32;
	add.s64 	%rd29, %rd1, 32;
	mov.f32 	%f111, 0f00000000;
	mov.u32 	%r31, %r2;
$L__BB6_4:
	.pragma "nounroll";
	mul.wide.s32 	%rd13, %r31, 4;
	add.s64 	%rd14, %rd3, %rd13;
	ld.global.f32 	%f18, [%rd14+-32];
	ld.global.f32 	%f19, [%rd29+-32];
	fma.rn.f32 	%f20, %f18, %f19, %f111;
	ld.global.f32 	%f21, [%rd14+-28];
	ld.global.f32 	%f22, [%rd29+-28];
	fma.rn.f32 	%f23, %f21, %f22, %f20;
	ld.global.f32 	%f24, [%rd14+-24];
	ld.global.f32 	%f25, [%rd29+-24];
	fma.rn.f32 	%f26, %f24, %f25, %f23;
	ld.global.f32 	%f27, [%rd14+-20];
	ld.global.f32 	%f28, [%rd29+-20];
	fma.rn.f32 	%f29, %f27, %f28, %f26;
	ld.global.f32 	%f30, [%rd14+-16];
	ld.global.f32 	%f31, [%rd29+-16];
	fma.rn.f32 	%f32, %f30, %f31, %f29;
	ld.global.f32 	%f33, [%rd14+-12];
	ld.global.f32 	%f34, [%rd29+-12];
	fma.rn.f32 	%f35, %f33, %f34, %f32;
	ld.global.f32 	%f36, [%rd14+-8];
	ld.global.f32 	%f37, [%rd29+-8];
	fma.rn.f32 	%f38, %f36, %f37, %f35;
	ld.global.f32 	%f39, [%rd14+-4];
	ld.global.f32 	%f40, [%rd29+-4];
	fma.rn.f32 	%f41, %f39, %f40, %f38;
	ld.global.f32 	%f42, [%rd14];
	ld.global.f32 	%f43, [%rd29];
	fma.rn.f32 	%f44, %f42, %f43, %f41;
	ld.global.f32 	%f45, [%rd14+4];
	ld.global.f32 	%f46, [%rd29+4];
	fma.rn.f32 	%f47, %f45, %f46, %f44;
	ld.global.f32 	%f48, [%rd14+8];
	ld.global.f32 	%f49, [%rd29+8];
	fma.rn.f32 	%f50, %f48, %f49, %f47;
	ld.global.f32 	%f51, [%rd14+12];
	ld.global.f32 	%f52, [%rd29+12];
	fma.rn.f32 	%f53, %f51, %f52, %f50;
	ld.global.f32 	%f54, [%rd14+16];
	ld.global.f32 	%f55, [%rd29+16];
	fma.rn.f32 	%f56, %f54, %f55, %f53;
	ld.global.f32 	%f57, [%rd14+20];
	ld.global.f32 	%f58, [%rd29+20];
	fma.rn.f32 	%f59, %f57, %f58, %f56;
	ld.global.f32 	%f60, [%rd14+24];
	ld.global.f32 	%f61, [%rd29+24];
	fma.rn.f32 	%f62, %f60, %f61, %f59;
	ld.global.f32 	%f63, [%rd14+28];
	ld.global.f32 	%f64, [%rd29+28];
	fma.rn.f32 	%f111, %f63, %f64, %f62;
	add.s32 	%r32, %r32, 16;
	add.s32 	%r31, %r31, 16;
	add.s64 	%rd29, %rd29, 64;
	setp.ne.s32 	%p4, %r32, 0;
	@%p4 bra 	$L__BB6_4;
$L__BB6_5:
	setp.eq.s32 	%p5, %r3, 0;
	@%p5 bra 	$L__BB6_14;
	and.b32  	%r11, %r23, 7;
	setp.lt.u32 	%p6, %r3, 8;
	@%p6 bra 	$L__BB6_8;
	add.s32 	%r29, %r34, %r2;
	mul.wide.s32 	%rd15, %r29, 4;
	add.s64 	%rd16, %rd2, %rd15;
	ld.global.f32 	%f66, [%rd16];
	mul.wide.u32 	%rd17, %r34, 4;
	add.s64 	%rd18, %rd1, %rd17;
	ld.global.f32 	%f67, [%rd18];
	fma.rn.f32 	%f68, %f66, %f67, %f111;
	ld.global.f32 	%f69, [%rd16+4];
	ld.global.f32 	%f70, [%rd18+4];
	fma.rn.f32 	%f71, %f69, %f70, %f68;
	ld.global.f32 	%f72, [%rd16+8];
	ld.global.f32 	%f73, [%rd18+8];
	fma.rn.f32 	%f74, %f72, %f73, %f71;
	ld.global.f32 	%f75, [%rd16+12];
	ld.global.f32 	%f76, [%rd18+12];
	fma.rn.f32 	%f77, %f75, %f76, %f74;
	ld.global.f32 	%f78, [%rd16+16];
	ld.global.f32 	%f79, [%rd18+16];
	fma.rn.f32 	%f80, %f78, %f79, %f77;
	ld.global.f32 	%f81, [%rd16+20];
	ld.global.f32 	%f82, [%rd18+20];
	fma.rn.f32 	%f83, %f81, %f82, %f80;
	ld.global.f32 	%f84, [%rd16+24];
	ld.global.f32 	%f85, [%rd18+24];
	fma.rn.f32 	%f86, %f84, %f85, %f83;
	ld.global.f32 	%f87, [%rd16+28];
	ld.global.f32 	%f88, [%rd18+28];
	fma.rn.f32 	%f111, %f87, %f88, %f86;
	add.s32 	%r34, %r34, 8;
$L__BB6_8:
	setp.eq.s32 	%p7, %r11, 0;
	@%p7 bra 	$L__BB6_14;
	and.b32  	%r14, %r23, 3;
	setp.lt.u32 	%p8, %r11, 4;
	@%p8 bra 	$L__BB6_11;
	add.s32 	%r30, %r34, %r2;
	mul.wide.s32 	%rd19, %r30, 4;
	add.s64 	%rd20, %rd2, %rd19;
	ld.global.f32 	%f90, [%rd20];
	mul.wide.u32 	%rd21, %r34, 4;
	add.s64 	%rd22, %rd1, %rd21;
	ld.global.f32 	%f91, [%rd22];
	fma.rn.f32 	%f92, %f90, %f91, %f111;
	ld.global.f32 	%f93, [%rd20+4];
	ld.global.f32 	%f94, [%rd22+4];
	fma.rn.f32 	%f95, %f93, %f94, %f92;
	ld.global.f32 	%f96, [%rd20+8];
	ld.global.f32 	%f97, [%rd22+8];
	fma.rn.f32 	%f98, %f96, %f97, %f95;
	ld.global.f32 	%f99, [%rd20+12];
	ld.global.f32 	%f100, [%rd22+12];
	fma.rn.f32 	%f111, %f99, %f100, %f98;
	add.s32 	%r34, %r34, 4;
$L__BB6_11:
	setp.eq.s32 	%p9, %r14, 0;
	@%p9 bra 	$L__BB6_14;
	mul.wide.u32 	%rd23, %r34, 4;
	add.s64 	%rd30, %rd1, %rd23;
	add.s32 	%r37, %r34, %r2;
	neg.s32 	%r36, %r14;
$L__BB6_13:
	.pragma "nounroll";
	mul.wide.s32 	%rd24, %r37, 4;
	add.s64 	%rd25, %rd2, %rd24;
	ld.global.f32 	%f101, [%rd25];
	ld.global.f32 	%f102, [%rd30];
	fma.rn.f32 	%f111, %f101, %f102, %f111;
	add.s64 	%rd30, %rd30, 4;
	add.s32 	%r37, %r37, 1;
	add.s32 	%r36, %r36, 1;
	setp.ne.s32 	%p10, %r36, 0;
	@%p10 bra 	$L__BB6_13;
$L__BB6_14:
	cvta.to.global.u64 	%rd26, %rd10;
	mul.wide.s32 	%rd27, %r1, 4;
	add.s64 	%rd28, %rd26, %rd27;
	st.global.f32 	[%rd28], %f111;
$L__BB6_15:
	ret;

}


// ===== COMPILED SASS (sm_100) =====

	.target	sm_100

	.elftype	@"ET_EXEC"


//--------------------- .note.nv.tkinfo           --------------------------
	.section	.note.nv.tkinfo,"",@"SHT_NOTE"
	.sectionflags	@"SHF_NOTE_NV_TKINFO"
	.tkinfo
        /*0018*/ 	.word	0x00000002
        /*0030*/ 	.string	""
        /*0030*/ 	.string	"ptxas"
        /*0030*/ 	.string	"Cuda compilation tools, release 13.0, V13.0.88"
        /*0030*/ 	.string	"Build cuda_13.0.r13.0/compiler.36424714_0"
        /*0030*/ 	.string	"-arch sm_100 -m 64 "



//--------------------- .note.nv.cuinfo           --------------------------
	.section	.note.nv.cuinfo,"",@"SHT_NOTE"
	.sectionflags	@"SHF_NOTE_NV_CUINFO"
        /*0018*/ 	.short	0x0002
        /*001a*/ 	.short	0x0064
        /*001c*/ 	.short	0x0082
	.zero		2


//--------------------- .nv.info                  --------------------------
	.section	.nv.info,"",@"SHT_CUDA_INFO"
	.align	4


	//----- nvinfo : EIATTR_REGCOUNT
	.align		4
        /*0000*/ 	.byte	0x04, 0x2f
        /*0002*/ 	.short	(.L_10 - .L_9)
	.align		4
.L_9:
        /*0004*/ 	.word	index@(_Z16heatEquationStepPfS_iifff)
        /*0008*/ 	.word	0x00000012


	//----- nvinfo : EIATTR_FRAME_SIZE
	.align		4
.L_10:
        /*000c*/ 	.byte	0x04, 0x11
        /*000e*/ 	.short	(.L_12 - .L_11)
	.align		4
.L_11:
        /*0010*/ 	.word	index@($__internal_5_$__cuda_sm3x_div_rn_noftz_f32_slowpath)
        /*0014*/ 	.word	0x00000000


	//----- nvinfo : EIATTR_FRAME_SIZE
	.align		4
.L_12:
        /*0018*/ 	.byte	0x04, 0x11
        /*001a*/ 	.short	(.L_14 - .L_13)
	.align		4
.L_13:
        /*001c*/ 	.word	index@(_Z16heatEquationStepPfS_iifff)
        /*0020*/ 	.word	0x00000000


	//----- nvinfo : EIATTR_REGCOUNT
	.align		4
.L_14:
        /*0024*/ 	.byte	0x04, 0x2f
        /*0026*/ 	.short	(.L_16 - .L_15)
	.align		4
.L_15:
        /*0028*/ 	.word	index@(_Z18nBodyComputeForcesP8ParticlePfS1_S1_iff)
        /*002c*/ 	.word	0x00000022


	//----- nvinfo : EIATTR_FRAME_SIZE
	.align		4
.L_16:
        /*0030*/ 	.byte	0x04, 0x11
        /*0032*/ 	.short	(.L_18 - .L_17)
	.align		4
.L_17:
        /*0034*/ 	.word	index@($__internal_4_$__cuda_sm3x_div_rn_noftz_f32_slowpath)
        /*0038*/ 	.word	0x00000000


	//----- nvinfo : EIATTR_FRAME_SIZE
	.align		4
.L_18:
        /*003c*/ 	.byte	0x04, 0x11
        /*003e*/ 	.short	(.L_20 - .L_19)
	.align		4
.L_19:
        /*0040*/ 	.word	index@($__internal_3_$__cuda_sm20_sqrt_rn_f32_slowpath)
        /*0044*/ 	.word	0x00000000


	//----- nvinfo : EIATTR_FRAME_SIZE
	.align		4
.L_20:
        /*0048*/ 	.byte	0x04, 0x11
        /*004a*/ 	.short	(.L_22 - .L_21)
	.align		4
.L_21:
        /*004c*/ 	.word	index@(_Z18nBodyComputeForcesP8ParticlePfS1_S1_iff)
        /*0050*/ 	.word	0x00000000


	//----- nvinfo : EIATTR_REGCOUNT
	.align		4
.L_22:
        /*0054*/ 	.byte	0x04, 0x2f
        /*0056*/ 	.short	(.L_24 - .L_23)
	.align		4
.L_23:
        /*0058*/ 	.word	index@(_Z14nBodyIntegrateP8ParticlePfS1_S1_if)
        /*005c*/ 	.word	0x00000013


	//----- nvinfo : EIATTR_FRAME_SIZE
	.align		4
.L_24:
        /*0060*/ 	.byte	0x04, 0x11
        /*0062*/ 	.short	(.L_26 - .L_25)
	.align		4
.L_25:
        /*0064*/ 	.word	index@($__internal_2_$__cuda_sm3x_div_rn_noftz_f32_slowpath)
        /*0068*/ 	.word	0x00000000


	//----- nvinfo : EIATTR_FRAME_SIZE
	.align		4
.L_26:
        /*006c*/ 	.byte	0x04, 0x11
        /*006e*/ 	.short	(.L_28 - .L_27)
	.align		4
.L_27:
        /*0070*/ 	.word	index@(_Z14nBodyIntegrateP8ParticlePfS1_S1_if)
        /*0074*/ 	.word	0x00000000


	//----- nvinfo : EIATTR_REGCOUNT
	.align		4
.L_28:
        /*0078*/ 	.byte	0x04, 0x2f
        /*007a*/ 	.short	(.L_30 - .L_29)
	.align		4
.L_29:
        /*007c*/ 	.word	index@(_Z12monteCarloPiPyyy)
        /*0080*/ 	.word	0x0000001f


	//----- nvinfo : EIATTR_FRAME_SIZE
	.align		4
.L_30:
        /*0084*/ 	.byte	0x04, 0x11
        /*0086*/ 	.short	(.L_32 - .L_31)
	.align		4
.L_31:
        /*0088*/ 	.word	index@(_Z12monteCarloPiPyyy)
        /*008c*/ 	.word	0x00000030


	//----- nvinfo : EIATTR_REGCOUNT
	.align		4
.L_32:
        /*0090*/ 	.byte	0x04, 0x2f
        /*0092*/ 	.short	(.L_34 - .L_33)
	.align		4
.L_33:
        /*0094*/ 	.word	index@(_Z16monteCarloOptionPfifffffy)
        /*0098*/ 	.word	0x0000001f


	//----- nvinfo : EIATTR_FRAME_SIZE
	.align		4
.L_34:
        /*009c*/ 	.byte	0x04, 0x11
        /*009e*/ 	.short	(.L_36 - .L_35)
	.align		4
.L_35:
        /*00a0*/ 	.word	index@($__internal_1_$__cuda_sm20_sqrt_rn_f32_slowpath)
        /*00a4*/ 	.word	0x00000030


	//----- nvinfo : EIATTR_FRAME_SIZE
	.align		4
.L_36:
        /*00a8*/ 	.byte	0x04, 0x11
        /*00aa*/ 	.short	(.L_38 - .L_37)
	.align		4
.L_37:
        /*00ac*/ 	.word	index@(_Z16monteCarloOptionPfifffffy)
        /*00b0*/ 	.word	0x00000030


	//----- nvinfo : EIATTR_REGCOUNT
	.align		4
.L_38:
        /*00b4*/ 	.byte	0x04, 0x2f
        /*00b6*/ 	.short	(.L_40 - .L_39)
	.align		4
.L_39:
        /*00b8*/ 	.word	index@(_Z16waveEquationStepPfS_S_ifff)
        /*00bc*/ 	.word	0x00000010


	//----- nvinfo : EIATTR_FRAME_SIZE
	.align		4
.L_40:
        /*00c0*/ 	.byte	0x04, 0x11
        /*00c2*/ 	.short	(.L_42 - .L_41)
	.align		4
.L_41:
        /*00c4*/ 	.word	index@($__internal_0_$__cuda_sm3x_div_rn_noftz_f32_slowpath)
        /*00c8*/ 	.word	0x00000000


	//----- nvinfo : EIATTR_FRAME_SIZE
	.align		4
.L_42:
        /*00cc*/ 	.byte	0x04, 0x11
        /*00ce*/ 	.short	(.L_44 - .L_43)
	.align		4
.L_43:
        /*00d0*/ 	.word	index@(_Z16waveEquationStepPfS_S_ifff)
        /*00d4*/ 	.word	0x00000000


	//----- nvinfo : EIATTR_REGCOUNT
	.align		4
.L_44:
        /*00d8*/ 	.byte	0x04, 0x2f
        /*00da*/ 	.short	(.L_46 - .L_45)
	.align		4
.L_45:
        /*00dc*/ 	.word	index@(_Z20matrixVectorMultiplyPfS_S_ii)
        /*00e0*/ 	.word	0x0000001e


	//----- nvinfo : EIATTR_FRAME_SIZE
	.align		4
.L_46:
        /*00e4*/ 	.byte	0x04, 0x11
        /*00e6*/ 	.short	(.L_48 - .L_47)
	.align		4
.L_47:
        /*00e8*/ 	.word	index@(_Z20matrixVectorMultiplyPfS_S_ii)
        /*00ec*/ 	.word	0x00000000


	//----- nvinfo : EIATTR_MIN_STACK_SIZE
	.align		4
.L_48:
        /*00f0*/ 	.byte	0x04, 0x12
        /*00f2*/ 	.short	(.L_50 - .L_49)
	.align		4
.L_49:
        /*00f4*/ 	.word	index@(_Z20matrixVectorMultiplyPfS_S_ii)
        /*00f8*/ 	.word	0x00000000


	//----- nvinfo : EIATTR_MIN_STACK_SIZE
	.align		4
.L_50:
        /*00fc*/ 	.byte	0x04, 0x12
        /*00fe*/ 	.short	(.L_52 - .L_51)
	.align		4
.L_51:
        /*0100*/ 	.word	index@(_Z16waveEquationStepPfS_S_ifff)
        /*0104*/ 	.word	0x00000000


	//----- nvinfo : EIATTR_MIN_STACK_SIZE
	.align		4
.L_52:
        /*0108*/ 	.byte	0x04, 0x12
        /*010a*/ 	.short	(.L_54 - .L_53)
	.align		4
.L_53:
        /*010c*/ 	.word	index@(_Z16monteCarloOptionPfifffffy)
        /*0110*/ 	.word	0x00000030


	//----- nvinfo : EIATTR_MIN_STACK_SIZE
	.align		4
.L_54:
        /*0114*/ 	.byte	0x04, 0x12
        /*0116*/ 	.short	(.L_56 - .L_55)
	.align		4
.L_55:
        /*0118*/ 	.word	index@(_Z12monteCarloPiPyyy)
        /*011c*/ 	.word	0x00000030


	//----- nvinfo : EIATTR_MIN_STACK_SIZE
	.align		4
.L_56:
        /*0120*/ 	.byte	0x04, 0x12
        /*0122*/ 	.short	(.L_58 - .L_57)
	.align		4
.L_57:
        /*0124*/ 	.word	index@(_Z14nBodyIntegrateP8ParticlePfS1_S1_if)
        /*0128*/ 	.word	0x00000000


	//----- nvinfo : EIATTR_MIN_STACK_SIZE
	.align		4
.L_58:
        /*012c*/ 	.byte	0x04, 0x12
        /*012e*/ 	.short	(.L_60 - .L_59)
	.align		4
.L_59:
        /*0130*/ 	.word	index@(_Z18nBodyComputeForcesP8ParticlePfS1_S1_iff)
        /*0134*/ 	.word	0x00000000


	//----- nvinfo : EIATTR_MIN_STACK_SIZE
	.align		4
.L_60:
        /*0138*/ 	.byte	0x04, 0x12
        /*013a*/ 	.short	(.L_62 - .L_61)
	.align		4
.L_61:
        /*013c*/ 	.word	index@(_Z16heatEquationStepPfS_iifff)
        /*0140*/ 	.word	0x00000000
.L_62:


//--------------------- .nv.compat                --------------------------
	.section	.nv.compat,"",@"SHT_CUDA_COMPAT_INFO"
	.align	4
        /*0000*/ 	.byte	0x02, 0x09, 0x00, 0x00, 0x02, 0x02, 0x01, 0x00, 0x02, 0x05, 0x05, 0x00, 0x03, 0x07, 0x01, 0x01
        /*0010*/ 	.byte	0x02, 0x03, 0x00, 0x00, 0x02, 0x06, 0x01, 0x00, 0x04, 0x0b, 0x08, 0x00, 0x01, 0x00, 0x00, 0x00
        /*0020*/ 	.byte	0x00, 0x00, 0x00, 0x00


//--------------------- .nv.info._Z20matrixVectorMultiplyPfS_S_ii --------------------------
	.section	.nv.info._Z20matrixVectorMultiplyPfS_S_ii,"",@"SHT_CUDA_INFO"
	.sectionflags	@""
	.align	4


	//----- nvinfo : EIATTR_CUDA_API_VERSION
	.align		4
        /*0000*/ 	.byte	0x04, 0x37
        /*0002*/ 	.short	(.L_64 - .L_63)
.L_63:
        /*0004*/ 	.word	0x00000082


	//----- nvinfo : EIATTR_KPARAM_INFO
	.align		4
.L_64:
        /*0008*/ 	.byte	0x04, 0x17
        /*000a*/ 	.short	(.L_66 - .L_65)
.L_65:
        /*000c*/ 	.word	0x00000000
        /*0010*/ 	.short	0x0004
        /*0012*/ 	.short	0x001c
        /*0014*/ 	.byte	0x00, 0xf0, 0x11, 0x00


	//----- nvinfo : EIATTR_KPARAM_INFO
	.align		4
.L_66:
        /*0018*/ 	.byte	0x04, 0x17
        /*001a*/ 	.short	(.L_68 - .L_67)
.L_67:
        /*001c*/ 	.word	0x00000000
        /*0020*/ 	.short	0x0003
        /*0022*/ 	.short	0x0018
        /*0024*/ 	.byte	0x00, 0xf0, 0x11, 0x00


	//----- nvinfo : EIATTR_KPARAM_INFO
	.align		4
.L_68:
        /*0028*/ 	.byte	0x04, 0x17
        /*002a*/ 	.short	(.L_70 - .L_69)
.L_69:
        /*002c*/ 	.word	0x00000000
        /*0030*/ 	.short	0x0002
        /*0032*/ 	.short	0x0010
        /*0034*/ 	.byte	0x00, 0xf5, 0x21, 0x00


	//----- nvinfo : EIATTR_KPARAM_INFO
	.align		4
.L_70:
        /*0038*/ 	.byte	0x04, 0x17
        /*003a*/ 	.short	(.L_72 - .L_71)
.L_71:
        /*003c*/ 	.word	0x00000000
        /*0040*/ 	.short	0x0001
        /*0042*/ 	.short	0x0008
        /*0044*/ 	.byte	0x00, 0xf5, 0x21, 0x00


	//----- nvinfo : EIATTR_KPARAM_INFO
	.align		4
.L_72:
        /*0048*/ 	.byte	0x04, 0x17
        /*004a*/ 	.short	(.L_74 - .L_73)
.L_73:
        /*004c*/ 	.word	0x00000000
        /*0050*/ 	.short	0x0000
        /*0052*/ 	.short	0x0000
        /*0054*/ 	.byte	0x00, 0xf5, 0x21, 0x00


	//----- nvinfo : EIATTR_SPARSE_MMA_MASK
	.align		4
.L_74:
        /*0058*/ 	.byte	0x03, 0x50
        /*005a*/ 	.short	0x0000


	//----- nvinfo : EIATTR_MAXREG_COUNT
	.align		4
        /*005c*/ 	.byte	0x03, 0x1b
        /*005e*/ 	.short	0x00ff


	//----- nvinfo : EIATTR_MERCURY_ISA_VERSION
	.align		4
        /*0060*/ 	.byte	0x03, 0x5f
        /*0062*/ 	.short	0x0101


	//----- nvinfo : EIATTR_VRC_CTA_INIT_COUNT
	.align		4
        /*0064*/ 	.byte	0x02, 0x4a
	.zero		1
	.zero		1


	//----- nvinfo : EIATTR_EXIT_INSTR_OFFSETS
	.align		4
        /*0068*/ 	.byte	0x04, 0x1c
        /*006a*/ 	.short	(.L_76 - .L_75)


	//   ....[0]....
.L_75:
        /*006c*/ 	.word	0x00000070


	//   ....[1]....
        /*0070*/ 	.word	0x00000a90


	//----- nvinfo : EIATTR_CBANK_PARAM_SIZE
	.align		4
.L_76:
        /*0074*/ 	.byte	0x03, 0x19
        /*0076*/ 	.short	0x0020


	//----- nvinfo : EIATTR_PARAM_CBANK
	.align		4
        /*0078*/ 	.byte	0x04, 0x0a
        /*007a*/ 	.short	(.L_78 - .L_77)
	.align		4
.L_77:
        /*007c*/ 	.word	index@(.nv.constant0._Z20matrixVectorMultiplyPfS_S_ii)
        /*0080*/ 	.short	0x0380
        /*0082*/ 	.short	0x0020


	//----- nvinfo : EIATTR_SW_WAR
	.align		4
.L_78:
        /*0084*/ 	.byte	0x04, 0x36
        /*0086*/ 	.short	(.L_80 - .L_79)
.L_79:
        /*0088*/ 	.word	0x00000008
.L_80:


//--------------------- .nv.info._Z16waveEquationStepPfS_S_ifff --------------------------
	.section	.nv.info._Z16waveEquationStepPfS_S_ifff,"",@"SHT_CUDA_INFO"
	.sectionflags	@""
	.align	4


	//----- nvinfo : EIATTR_CUDA_API_VERSION
	.align		4
        /*0000*/ 	.byte	0x04, 0x37
        /*0002*/ 	.short	(.L_82 - .L_81)
.L_81:
        /*0004*/ 	.word	0x00000082


	//----- nvinfo : EIATTR_KPARAM_INFO
	.align		4
.L_82:
        /*0008*/ 	.byte	0x04, 0x17
        /*000a*/ 	.short	(.L_84 - .L_83)
.L_83:
        /*000c*/ 	.word	0x00000000
        /*0010*/ 	.short	0x0006
        /*0012*/ 	.short	0x0024
        /*0014*/ 	.byte	0x00, 0xf0, 0x11, 0x00


	//----- nvinfo : EIATTR_KPARAM_INFO
	.align		4
.L_84:
        /*0018*/ 	.byte	0x04, 0x17
        /*001a*/ 	.short	(.L_86 - .L_85)
.L_85:
        /*001c*/ 	.word	0x00000000
        /*0020*/ 	.short	0x0005
        /*0022*/ 	.short	0x0020
        /*0024*/ 	.byte	0x00, 0xf0, 0x11, 0x00


	//----- nvinfo : EIATTR_KPARAM_INFO
	.align		4
.L_86:
        /*0028*/ 	.byte	0x04, 0x17
        /*002a*/ 	.short	(.L_88 - .L_87)
.L_87:
        /*002c*/ 	.word	0x00000000
        /*0030*/ 	.short	0x0004
        /*0032*/ 	.short	0x001c
        /*0034*/ 	.byte	0x00, 0xf0, 0x11, 0x00


	//----- nvinfo : EIATTR_KPARAM_INFO
	.align		4
.L_88:
        /*0038*/ 	.byte	0x04, 0x17
        /*003a*/ 	.short	(.L_90 - .L_89)
.L_89:
        /*003c*/ 	.word	0x00000000
        /*0040*/ 	.short	0x0003
        /*0042*/ 	.short	0x0018
        /*0044*/ 	.byte	0x00, 0xf0, 0x11, 0x00


	//----- nvinfo : EIATTR_KPARAM_INFO
	.align		4
.L_90:
        /*0048*/ 	.byte	0x04, 0x17
        /*004a*/ 	.short	(.L_92 - .L_91)
.L_91:
        /*004c*/ 	.word	0x00000000
        /*0050*/ 	.short	0x0002
        /*0052*/ 	.short	0x0010
        /*0054*/ 	.byte	0x00, 0xf5, 0x21, 0x00


	//----- nvinfo : EIATTR_KPARAM_INFO
	.align		4
.L_92:
        /*0058*/ 	.byte	0x04, 0x17
        /*005a*/ 	.short	(.L_94 - .L_93)
.L_93:
        /*005c*/ 	.word	0x00000000
        /*0060*/ 	.short	0x0001
        /*0062*/ 	.short	0x0008
        /*0064*/ 	.byte	0x00, 0xf5, 0x21, 0x00


	//----- nvinfo : EIATTR_KPARAM_INFO
	.align		4
.L_94:
        /*0068*/ 	.byte	0x04, 0x17
        /*006a*/ 	.short	(.L_96 - .L_95)
.L_95:
        /*006c*/ 	.word	0x00000000
        /*0070*/ 	.short	0x0000
        /*0072*/ 	.short	0x0000
        /*0074*/ 	.byte	0x00, 0xf5, 0x21, 0x00


	//----- nvinfo : EIATTR_SPARSE_MMA_MASK
	.align		4
.L_96:
        /*0078*/ 	.byte	0x03, 0x50
        /*007a*/ 	.short	0x0000


	//----- nvinfo : EIATTR_MAXREG_COUNT
	.align		4
        /*007c*/ 	.byte	0x03, 0x1b
        /*007e*/ 	.short	0x00ff


	//----- nvinfo : EIATTR_MERCURY_ISA_VERSION
	.align		4
        /*0080*/ 	.byte	0x03, 0x5f
        /*0082*/ 	.short	0x0101


	//----- nvinfo : EIATTR_VRC_CTA_INIT_COUNT
	.align		4
        /*0084*/ 	.byte	0x02, 0x4a
	.zero		1
	.zero		1


	//----- nvinfo : EIATTR_EXIT_INSTR_OFFSETS
	.align		4
        /*0088*/ 	.byte	0x04, 0x1c
        /*008a*/ 	.short	(.L_98 - .L_97)


	//   ....[0]....
.L_97:
        /*008c*/ 	.word	0x00000090


	//   ....[1]....
        /*0090*/ 	.word	0x000002c0


	//----- nvinfo : EIATTR_CRS_STACK_SIZE
	.align		4
.L_98:
        /*0094*/ 	.byte	0x04, 0x1e
        /*0096*/ 	.short	(.L_100 - .L_99)
.L_99:
        /*0098*/ 	.word	0x00000000


	//----- nvinfo : EIATTR_CBANK_PARAM_SIZE
	.align		4
.L_100:
        /*009c*/ 	.byte	0x03, 0x19
        /*009e*/ 	.short	0x0028


	//----- nvinfo : EIATTR_PARAM_CBANK
	.align		4
        /*00a0*/ 	.byte	0x04, 0x0a
        /*00a2*/ 	.short	(.L_102 - .L_101)
	.align		4
.L_101:
        /*00a4*/ 	.word	index@(.nv.constant0._Z16waveEquationStepPfS_S_ifff)
        /*00a8*/ 	.short	0x0380
        /*00aa*/ 	.short	0x0028


	//----- nvinfo : EIATTR_SW_WAR
	.align		4
.L_102:
        /*00ac*/ 	.byte	0x04, 0x36
        /*00ae*/ 	.short	(.L_104 - .L_103)
.L_103:
        /*00b0*/ 	.word	0x00000008
.L_104:


//--------------------- .nv.info._Z16monteCarloOptionPfifffffy --------------------------
	.section	.nv.info._Z16monteCarloOptionPfifffffy,"",@"SHT_CUDA_INFO"
	.sectionflags	@""
	.align	4


	//----- nvinfo : EIATTR_CUDA_API_VERSION
	.align		4
        /*0000*/ 	.byte	0x04, 0x37
        /*0002*/ 	.short	(.L_106 - .L_105)
.L_105:
        /*0004*/ 	.word	0x00000082


	//----- nvinfo : EIATTR_KPARAM_INFO
	.align		4
.L_106:
        /*0008*/ 	.byte	0x04, 0x17
        /*000a*/ 	.short	(.L_108 - .L_107)
.L_107:
        /*000c*/ 	.word	0x00000000
        /*0010*/ 	.short	0x0007
        /*0012*/ 	.short	0x0020
        /*0014*/ 	.byte	0x00, 0xf0, 0x21, 0x00


	//----- nvinfo : EIATTR_KPARAM_INFO
	.align		4
.L_108:
        /*0018*/ 	.byte	0x04, 0x17
        /*001a*/ 	.short	(.L_110 - .L_109)
.L_109:
        /*001c*/ 	.word	0x00000000
        /*0020*/ 	.short	0x0006
        /*0022*/ 	.short	0x001c
        /*0024*/ 	.byte	0x00, 0xf0, 0x11, 0x00


	//----- nvinfo : EIATTR_KPARAM_INFO
	.align		4
.L_110:
        /*0028*/ 	.byte	0x04, 0x17
        /*002a*/ 	.short	(.L_112 - .L_111)
.L_111:
        /*002c*/ 	.word	0x00000000
        /*0030*/ 	.short	0x0005
        /*0032*/ 	.short	0x0018
        /*0034*/ 	.byte	0x00, 0xf0, 0x11, 0x00


	//----- nvinfo : EIATTR_KPARAM_INFO
	.align		4
.L_112:
        /*0038*/ 	.byte	0x04, 0x17
        /*003a*/ 	.short	(.L_114 - .L_113)
.L_113:
        /*003c*/ 	.word	0x00000000
        /*0040*/ 	.short	0x0004
        /*0042*/ 	.short	0x0014
        /*0044*/ 	.byte	0x00, 0xf0, 0x11, 0x00


	//----- nvinfo : EIATTR_KPARAM_INFO
	.align		4
.L_114:
        /*0048*/ 	.byte	0x04, 0x17
        /*004a*/ 	.short	(.L_116 - .L_115)
.L_115:
        /*004c*/ 	.word	0x00000000
        /*0050*/ 	.short	0x0003
        /*0052*/ 	.short	0x0010
        /*0054*/ 	.byte	0x00, 0xf0, 0x11, 0x00


	//----- nvinfo : EIATTR_KPARAM_INFO
	.align		4
.L_116:
        /*0058*/ 	.byte	0x04, 0x17
        /*005a*/ 	.short	(.L_118 - .L_117)
.L_117:
        /*005c*/ 	.word	0x00000000
        /*0060*/ 	.short	0x0002
        /*0062*/ 	.short	0x000c
        /*0064*/ 	.byte	0x00, 0xf0, 0x11, 0x00


	//----- nvinfo : EIATTR_KPARAM_INFO
	.align		4
.L_118:
        /*0068*/ 	.byte	0x04, 0x17
        /*006a*/ 	.short	(.L_120 - .L_119)
.L_119:
        /*006c*/ 	.word	0x00000000
        /*0070*/ 	.short	0x0001
        /*0072*/ 	.short	0x0008
        /*0074*/ 	.byte	0x00, 0xf0, 0x11, 0x00


	//----- nvinfo : EIATTR_KPARAM_INFO
	.align		4
.L_120:
        /*0078*/ 	.byte	0x04, 0x17
        /*007a*/ 	.short	(.L_122 - .L_121)
.L_121:
        /*007c*/ 	.word	0x00000000
        /*0080*/ 	.short	0x0000
        /*0082*/ 	.short	0x0000
        /*0084*/ 	.byte	0x00, 0xf5, 0x21, 0x00


	//----- nvinfo : EIATTR_SPARSE_MMA_MASK
	.align		4
.L_122:
        /*0088*/ 	.byte	0x03, 0x50
        /*008a*/ 	.short	0x0000


	//----- nvinfo : EIATTR_MAXREG_COUNT
	.align		4
        /*008c*/ 	.byte	0x03, 0x1b
        /*008e*/ 	.short	0x00ff


	//----- nvinfo : EIATTR_MERCURY_ISA_VERSION
	.align		4
        /*0090*/ 	.byte	0x03, 0x5f
        /*0092*/ 	.short	0x0101


	//----- nvinfo : EIATTR_VRC_CTA_INIT_COUNT
	.align		4
        /*0094*/ 	.byte	0x02, 0x4a
	.zero		1
	.zero		1


	//----- nvinfo : EIATTR_EXIT_INSTR_OFFSETS
	.align		4
        /*0098*/ 	.byte	0x04, 0x1c
        /*009a*/ 	.short	(.L_124 - .L_123)


	//   ....[0]....
.L_123:
        /*009c*/ 	.word	0x00000080


	//   ....[1]....
        /*00a0*/ 	.word	0x00002df0


	//----- nvinfo : EIATTR_CRS_STACK_SIZE
	.align		4
.L_124:
        /*00a4*/ 	.byte	0x04, 0x1e
        /*00a6*/ 	.short	(.L_126 - .L_125)
.L_125:
        /*00a8*/ 	.word	0x00000000


	//----- nvinfo : EIATTR_CBANK_PARAM_SIZE
	.align		4
.L_126:
        /*00ac*/ 	.byte	0x03, 0x19
        /*00ae*/ 	.short	0x0028


	//----- nvinfo : EIATTR_PARAM_CBANK
	.align		4
        /*00b0*/ 	.byte	0x04, 0x0a
        /*00b2*/ 	.short	(.L_128 - .L_127)
	.align		4
.L_127:
        /*00b4*/ 	.word	index@(.nv.constant0._Z16monteCarloOptionPfifffffy)
        /*00b8*/ 	.short	0x0380
        /*00ba*/ 	.short	0x0028


	//----- nvinfo : EIATTR_SW_WAR
	.align		4
.L_128:
        /*00bc*/ 	.byte	0x04, 0x36
        /*00be*/ 	.short	(.L_130 - .L_129)
.L_129:
        /*00c0*/ 	.word	0x00000008
.L_130:


//--------------------- .nv.info._Z12monteCarloPiPyyy --------------------------
	.section	.nv.info._Z12monteCarloPiPyyy,"",@"SHT_CUDA_INFO"
	.sectionflags	@""
	.align	4


	//----- nvinfo : EIATTR_CUDA_API_VERSION
	.align		4
        /*0000*/ 	.byte	0x04, 0x37
        /*0002*/ 	.short	(.L_132 - .L_131)
.L_131:
        /*0004*/ 	.word	0x00000082


	//----- nvinfo : EIATTR_KPARAM_INFO
	.align		4
.L_132:
        /*0008*/ 	.byte	0x04, 0x17
        /*000a*/ 	.short	(.L_134 - .L_133)
.L_133:
        /*000c*/ 	.word	0x00000000
        /*0010*/ 	.short	0x0002
        /*0012*/ 	.short	0x0010
        /*0014*/ 	.byte	0x00, 0xf0, 0x21, 0x00


	//----- nvinfo : EIATTR_KPARAM_INFO
	.align		4
.L_134:
        /*0018*/ 	.byte	0x04, 0x17
        /*001a*/ 	.short	(.L_136 - .L_135)
.L_135:
        /*001c*/ 	.word	0x00000000
        /*0020*/ 	.short	0x0001
        /*0022*/ 	.short	0x0008
        /*0024*/ 	.byte	0x00, 0xf0, 0x21, 0x00


	//----- nvinfo : EIATTR_KPARAM_INFO
	.align		4
.L_136:
        /*0028*/ 	.byte	0x04, 0x17
        /*002a*/ 	.short	(.L_138 - .L_137)
.L_137:
        /*002c*/ 	.word	0x00000000
        /*0030*/ 	.short	0x0000
        /*0032*/ 	.short	0x0000
        /*0034*/ 	.byte	0x00, 0xf5, 0x21, 0x00


	//----- nvinfo : EIATTR_SPARSE_MMA_MASK
	.align		4
.L_138:
        /*0038*/ 	.byte	0x03, 0x50
        /*003a*/ 	.short	0x0000


	//----- nvinfo : EIATTR_MAXREG_COUNT
	.align		4
        /*003c*/ 	.byte	0x03, 0x1b
        /*003e*/ 	.short	0x00ff


	//----- nvinfo : EIATTR_MERCURY_ISA_VERSION
	.align		4
        /*0040*/ 	.byte	0x03, 0x5f
        /*0042*/ 	.short	0x0101


	//----- nvinfo : EIATTR_VRC_CTA_INIT_COUNT
	.align		4
        /*0044*/ 	.byte	0x02, 0x4a
	.zero		1
	.zero		1


	//----- nvinfo : EIATTR_EXIT_INSTR_OFFSETS
	.align		4
        /*0048*/ 	.byte	0x04, 0x1c
        /*004a*/ 	.short	(.L_140 - .L_139)


	//   ....[0]....
.L_139:
        /*004c*/ 	.word	0x000029b0


	//----- nvinfo : EIATTR_CRS_STACK_SIZE
	.align		4
.L_140:
        /*0050*/ 	.byte	0x04, 0x1e
        /*0052*/ 	.short	(.L_142 - .L_141)
.L_141:
        /*0054*/ 	.word	0x00000000


	//----- nvinfo : EIATTR_CBANK_PARAM_SIZE
	.align		4
.L_142:
        /*0058*/ 	.byte	0x03, 0x19
        /*005a*/ 	.short	0x0018


	//----- nvinfo : EIATTR_PARAM_CBANK
	.align		4
        /*005c*/ 	.byte	0x04, 0x0a
        /*005e*/ 	.short	(.L_144 - .L_143)
	.align		4
.L_143:
        /*0060*/ 	.word	index@(.nv.constant0._Z12monteCarloPiPyyy)
        /*0064*/ 	.short	0x0380
        /*0066*/ 	.short	0x0018


	//----- nvinfo : EIATTR_SW_WAR
	.align		4
.L_144:
        /*0068*/ 	.byte	0x04, 0x36
        /*006a*/ 	.short	(.L_146 - .L_145)
.L_145:
        /*006c*/ 	.word	0x00000008
.L_146:


//--------------------- .nv.info._Z14nBodyIntegrateP8ParticlePfS1_S1_if --------------------------
	.section	.nv.info._Z14nBodyIntegrateP8ParticlePfS1_S1_if,"",@"SHT_CUDA_INFO"
	.sectionflags	@""
	.align	4


	//----- nvinfo : EIATTR_CUDA_API_VERSION
	.align		4
        /*0000*/ 	.byte	0x04, 0x37
        /*0002*/ 	.short	(.L_148 - .L_147)
.L_147:
        /*0004*/ 	.word	0x00000082


	//----- nvinfo : EIATTR_KPARAM_INFO
	.align		4
.L_148:
        /*0008*/ 	.byte	0x04, 0x17
        /*000a*/ 	.short	(.L_150 - .L_149)
.L_149:
        /*000c*/ 	.word	0x00000000
        /*0010*/ 	.short	0x0005
        /*0012*/ 	.short	0x0024
        /*0014*/ 	.byte	0x00, 0xf0, 0x11, 0x00


	//----- nvinfo : EIATTR_KPARAM_INFO
	.align		4
.L_150:
        /*0018*/ 	.byte	0x04, 0x17
        /*001a*/ 	.short	(.L_152 - .L_151)
.L_151:
        /*001c*/ 	.word	0x00000000
        /*0020*/ 	.short	0x0004
        /*0022*/ 	.short	0x0020
        /*0024*/ 	.byte	0x00, 0xf0, 0x11, 0x00


	//----- nvinfo : EIATTR_KPARAM_INFO
	.align		4
.L_152:
        /*0028*/ 	.byte	0x04, 0x17
        /*002a*/ 	.short	(.L_154 - .L_153)
.L_153:
        /*002c*/ 	.word	0x00000000
        /*0030*/ 	.short	0x0003
        /*0032*/ 	.short	0x0018
        /*0034*/ 	.byte	0x00, 0xf5, 0x21, 0x00


	//----- nvinfo : EIATTR_KPARAM_INFO
	.align		4
.L_154:
        /*0038*/ 	.byte	0x04, 0x17
        /*003a*/ 	.short	(.L_156 - .L_155)
.L_155:
        /*003c*/ 	.word	0x00000000
        /*0040*/ 	.short	0x0002
        /*0042*/ 	.short	0x0010
        /*0044*/ 	.byte	0x00, 0xf5, 0x21, 0x00


	//----- nvinfo : EIATTR_KPARAM_INFO
	.align		4
.L_156:
        /*0048*/ 	.byte	0x04, 0x17
        /*004a*/ 	.short	(.L_158 - .L_157)
.L_157:
        /*004c*/ 	.word	0x00000000
        /*0050*/ 	.short	0x0001
        /*0052*/ 	.short	0x0008
        /*0054*/ 	.byte	0x00, 0xf5, 0x21, 0x00


	//----- nvinfo : EIATTR_KPARAM_INFO
	.align		4
.L_158:
        /*0058*/ 	.byte	0x04, 0x17
        /*005a*/ 	.short	(.L_160 - .L_159)
.L_159:
        /*005c*/ 	.word	0x00000000
        /*0060*/ 	.short	0x0000
        /*0062*/ 	.short	0x0000
        /*0064*/ 	.byte	0x00, 0xf5, 0x21, 0x00


	//----- nvinfo : EIATTR_SPARSE_MMA_MASK
	.align		4
.L_160:
        /*0068*/ 	.byte	0x03, 0x50
        /*006a*/ 	.short	0x0000


	//----- nvinfo : EIATTR_MAXREG_COUNT
	.align		4
        /*006c*/ 	.byte	0x03, 0x1b
        /*006e*/ 	.short	0x00ff


	//----- nvinfo : EIATTR_MERCURY_ISA_VERSION
	.align		4
        /*0070*/ 	.byte	0x03, 0x5f
        /*0072*/ 	.short	0x0101


	//----- nvinfo : EIATTR_VRC_CTA_INIT_COUNT
	.align		4
        /*0074*/ 	.byte	0x02, 0x4a
	.zero		1
	.zero		1


	//----- nvinfo : EIATTR_EXIT_INSTR_OFFSETS
	.align		4
        /*0078*/ 	.byte	0x04, 0x1c
        /*007a*/ 	.short	(.L_162 - .L_161)


	//   ....[0]....
.L_161:
        /*007c*/ 	.word	0x00000070


	//   ....[1]....
        /*0080*/ 	.word	0x00000500


	//----- nvinfo : EIATTR_CRS_STACK_SIZE
	.align		4
.L_162:
        /*0084*/ 	.byte	0x04, 0x1e
        /*0086*/ 	.short	(.L_164 - .L_163)
.L_163:
        /*0088*/ 	.word	0x00000000


	//----- nvinfo : EIATTR_CBANK_PARAM_SIZE
	.align		4
.L_164:
        /*008c*/ 	.byte	0x03, 0x19
        /*008e*/ 	.short	0x0028


	//----- nvinfo : EIATTR_PARAM_CBANK
	.align		4
        /*0090*/ 	.byte	0x04, 0x0a
        /*0092*/ 	.short	(.L_166 - .L_165)
	.align		4
.L_165:
        /*0094*/ 	.word	index@(.nv.constant0._Z14nBodyIntegrateP8ParticlePfS1_S1_if)
        /*0098*/ 	.short	0x0380
        /*009a*/ 	.short	0x0028


	//----- nvinfo : EIATTR_SW_WAR
	.align		4
.L_166:
        /*009c*/ 	.byte	0x04, 0x36
        /*009e*/ 	.short	(.L_168 - .L_167)
.L_167:
        /*00a0*/ 	.word	0x00000008
.L_168:


//--------------------- .nv.info._Z18nBodyComputeForcesP8ParticlePfS1_S1_iff --------------------------
	.section	.nv.info._Z18nBodyComputeForcesP8ParticlePfS1_S1_iff,"",@"SHT_CUDA_INFO"
	.sectionflags	@""
	.align	4


	//----- nvinfo : EIATTR_CUDA_API_VERSION
	.align		4
        /*0000*/ 	.byte	0x04, 0x37
        /*0002*/ 	.short	(.L_170 - .L_169)
.L_169:
        /*0004*/ 	.word	0x00000082


	//----- nvinfo : EIATTR_KPARAM_INFO
	.align		4
.L_170:
        /*0008*/ 	.byte	0x04, 0x17
        /*000a*/ 	.short	(.L_172 - .L_171)
.L_171:
        /*000c*/ 	.word	0x00000000
        /*0010*/ 	.short	0x0006
        /*0012*/ 	.short	0x0028
        /*0014*/ 	.byte	0x00, 0xf0, 0x11, 0x00


	//----- nvinfo : EIATTR_KPARAM_INFO
	.align		4
.L_172:
        /*0018*/ 	.byte	0x04, 0x17
        /*001a*/ 	.short	(.L_174 - .L_173)
.L_173:
        /*001c*/ 	.word	0x00000000
        /*0020*/ 	.short	0x0005
        /*0022*/ 	.short	0x0024
        /*0024*/ 	.byte	0x00, 0xf0, 0x11, 0x00


	//----- nvinfo : EIATTR_KPARAM_INFO
	.align		4
.L_174:
        /*0028*/ 	.byte	0x04, 0x17
        /*002a*/ 	.short	(.L_176 - .L_175)
.L_175:
        /*002c*/ 	.word	0x00000000
        /*0030*/ 	.short	0x0004
        /*0032*/ 	.short	0x0020
        /*0034*/ 	.byte	0x00, 0xf0, 0x11, 0x00


	//----- nvinfo : EIATTR_KPARAM_INFO
	.align		4
.L_176:
        /*0038*/ 	.byte	0x04, 0x17
        /*003a*/ 	.short	(.L_178 - .L_177)
.L_177:
        /*003c*/ 	.word	0x00000000
        /*0040*/ 	.short	0x0003
        /*0042*/ 	.short	0x0018
        /*0044*/ 	.byte	0x00, 0xf5, 0x21, 0x00


	//----- nvinfo : EIATTR_KPARAM_INFO
	.align		4
.L_178:
        /*0048*/ 	.byte	0x04, 0x17
        /*004a*/ 	.short	(.L_180 - .L_179)
.L_179:
        /*004c*/ 	.word	0x00000000
        /*0050*/ 	.short	0x0002
        /*0052*/ 	.short	0x0010
        /*0054*/ 	.byte	0x00, 0xf5, 0x21, 0x00


	//----- nvinfo : EIATTR_KPARAM_INFO
	.align		4
.L_180:
        /*0058*/ 	.byte	0x04, 0x17
        /*005a*/ 	.short	(.L_182 - .L_181)
.L_181:
        /*005c*/ 	.word	0x00000000
        /*0060*/ 	.short	0x0001
        /*0062*/ 	.short	0x0008
        /*0064*/ 	.byte	0x00, 0xf5, 0x21, 0x00


	//----- nvinfo : EIATTR_KPARAM_INFO
	.align		4
.L_182:
        /*0068*/ 	.byte	0x04, 0x17
        /*006a*/ 	.short	(.L_184 - .L_183)
.L_183:
        /*006c*/ 	.word	0x00000000
        /*0070*/ 	.short	0x0000
        /*0072*/ 	.short	0x0000
        /*0074*/ 	.byte	0x00, 0xf5, 0x21, 0x00


	//----- nvinfo : EIATTR_SPARSE_MMA_MASK
	.align		4
.L_184:
        /*0078*/ 	.byte	0x03, 0x50
        /*007a*/ 	.short	0x0000


	//----- nvinfo : EIATTR_MAXREG_COUNT
	.align		4
        /*007c*/ 	.byte	0x03, 0x1b
        /*007e*/ 	.short	0x00ff


	//----- nvinfo : EIATTR_MERCURY_ISA_VERSION
	.align		4
        /*0080*/ 	.byte	0x03, 0x5f
        /*0082*/ 	.short	0x0101


	//----- nvinfo : EIATTR_VRC_CTA_INIT_COUNT
	.align		4
        /*0084*/ 	.byte	0x02, 0x4a
	.zero		1
	.zero		1


	//----- nvinfo : EIATTR_EXIT_INSTR_OFFSETS
	.align		4
        /*0088*/ 	.byte	0x04, 0x1c
        /*008a*/ 	.short	(.L_186 - .L_185)


	//   ....[0]....
.L_185:
        /*008c*/ 	.word	0x00000070


	//   ....[1]....
        /*0090*/ 	.word	0x00002fe0


	//----- nvinfo : EIATTR_CRS_STACK_SIZE
	.align		4
.L_186:
        /*0094*/ 	.byte	0x04, 0x1e
        /*0096*/ 	.short	(.L_188 - .L_187)
.L_187:
        /*0098*/ 	.word	0x00000000


	//----- nvinfo : EIATTR_CBANK_PARAM_SIZE
	.align		4
.L_188:
        /*009c*/ 	.byte	0x03, 0x19
        /*009e*/ 	.short	0x002c


	//----- nvinfo : EIATTR_PARAM_CBANK
	.align		4
        /*00a0*/ 	.byte	0x04, 0x0a
        /*00a2*/ 	.short	(.L_190 - .L_189)
	.align		4
.L_189:
        /*00a4*/ 	.word	index@(.nv.constant0._Z18nBodyComputeForcesP8ParticlePfS1_S1_iff)
        /*00a8*/ 	.short	0x0380
        /*00aa*/ 	.short	0x002c


	//----- nvinfo : EIATTR_SW_WAR
	.align		4
.L_190:
        /*00ac*/ 	.byte	0x04, 0x36
        /*00ae*/ 	.short	(.L_192 - .L_191)
.L_191:
        /*00b0*/ 	.word	0x00000008
.L_192:


//--------------------- .nv.info._Z16heatEquationStepPfS_iifff --------------------------
	.section	.nv.info._Z16heatEquationStepPfS_iifff,"",@"SHT_CUDA_INFO"
	.sectionflags	@""
	.align	4


	//----- nvinfo : EIATTR_CUDA_API_VERSION
	.align		4
        /*0000*/ 	.byte	0x04, 0x37
        /*0002*/ 	.short	(.L_194 - .L_193)
.L_193:
        /*0004*/ 	.word	0x00000082


	//----- nvinfo : EIATTR_KPARAM_INFO
	.align		4
.L_194:
        /*0008*/ 	.byte	0x04, 0x17
        /*000a*/ 	.short	(.L_196 - .L_195)
.L_195:
        /*000c*/ 	.word	0x00000000
        /*0010*/ 	.short	0x0006
        /*0012*/ 	.short	0x0020
        /*0014*/ 	.byte	0x00, 0xf0, 0x11, 0x00


	//----- nvinfo : EIATTR_KPARAM_INFO
	.align		4
.L_196:
        /*0018*/ 	.byte	0x04, 0x17
        /*001a*/ 	.short	(.L_198 - .L_197)
.L_197:
        /*001c*/ 	.word	0x00000000
        /*0020*/ 	.short	0x0005
        /*0022*/ 	.short	0x001c
        /*0024*/ 	.byte	0x00, 0xf0, 0x11, 0x00


	//----- nvinfo : EIATTR_KPARAM_INFO
	.align		4
.L_198:
        /*0028*/ 	.byte	0x04, 0x17
        /*002a*/ 	.short	(.L_200 - .L_199)
.L_199:
        /*002c*/ 	.word	0x00000000
        /*0030*/ 	.short	0x0004
        /*0032*/ 	.short	0x0018
        /*0034*/ 	.byte	0x00, 0xf0, 0x11, 0x00


	//----- nvinfo : EIATTR_KPARAM_INFO
	.align		4
.L_200:
        /*0038*/ 	.byte	0x04, 0x17
        /*003a*/ 	.short	(.L_202 - .L_201)
.L_201:
        /*003c*/ 	.word	0x00000000
        /*0040*/ 	.short	0x0003
        /*0042*/ 	.short	0x0014
        /*0044*/ 	.byte	0x00, 0xf0, 0x11, 0x00


	//----- nvinfo : EIATTR_KPARAM_INFO
	.align		4
.L_202:
        /*0048*/ 	.byte	0x04, 0x17
        /*004a*/ 	.short	(.L_204 - .L_203)
.L_203:
        /*004c*/ 	.word	0x00000000
        /*0050*/ 	.short	0x0002
        /*0052*/ 	.short	0x0010
        /*0054*/ 	.byte	0x00, 0xf0, 0x11, 0x00


	//----- nvinfo : EIATTR_KPARAM_INFO
	.align		4
.L_204:
        /*0058*/ 	.byte	0x04, 0x17
        /*005a*/ 	.short	(.L_206 - .L_205)
.L_205:
        /*005c*/ 	.word	0x00000000
        /*0060*/ 	.short	0x0001
        /*0062*/ 	.short	0x0008
        /*0064*/ 	.byte	0x00, 0xf5, 0x21, 0x00


	//----- nvinfo : EIATTR_KPARAM_INFO
	.align		4
.L_206:
        /*0068*/ 	.byte	0x04, 0x17
        /*006a*/ 	.short	(.L_208 - .L_207)
.L_207:
        /*006c*/ 	.word	0x00000000
        /*0070*/ 	.short	0x0000
        /*0072*/ 	.short	0x0000
        /*0074*/ 	.byte	0x00, 0xf5, 0x21, 0x00


	//----- nvinfo : EIATTR_SPARSE_MMA_MASK
	.align		4
.L_208:
        /*0078*/ 	.byte	0x03, 0x50
        /*007a*/ 	.short	0x0000


	//----- nvinfo : EIATTR_MAXREG_COUNT
	.align		4
        /*007c*/ 	.byte	0x03, 0x1b
        /*007e*/ 	.short	0x00ff


	//----- nvinfo : EIATTR_MERCURY_ISA_VERSION
	.align		4
        /*0080*/ 	.byte	0x03, 0x5f
        /*0082*/ 	.short	0x0101


	//----- nvinfo : EIATTR_VRC_CTA_INIT_COUNT
	.align		4
        /*0084*/ 	.byte	0x02, 0x4a
	.zero		1
	.zero		1


	//----- nvinfo : EIATTR_EXIT_INSTR_OFFSETS
	.align		4
        /*0088*/ 	.byte	0x04, 0x1c
        /*008a*/ 	.short	(.L_210 - .L_209)


	//   ....[0]....
.L_209:
        /*008c*/ 	.word	0x00000100


	//   ....[1]....
        /*0090*/ 	.word	0x00000360


	//----- nvinfo : EIATTR_CRS_STACK_SIZE
	.align		4
.L_210:
        /*0094*/ 	.byte	0x04, 0x1e
        /*0096*/ 	.short	(.L_212 - .L_211)
.L_211:
        /*0098*/ 	.word	0x00000000


	//----- nvinfo : EIATTR_CBANK_PARAM_SIZE
	.align		4
.L_212:
        /*009c*/ 	.byte	0x03, 0x19
        /*009e*/ 	.short	0x0024


	//----- nvinfo : EIATTR_PARAM_CBANK
	.align		4
        /*00a0*/ 	.byte	0x04, 0x0a
        /*00a2*/ 	.short	(.L_214 - .L_213)
	.align		4
.L_213:
        /*00a4*/ 	.word	index@(.nv.constant0._Z16heatEquationStepPfS_iifff)
        /*00a8*/ 	.short	0x0380
        /*00aa*/ 	.short	0x0024


	//----- nvinfo : EIATTR_SW_WAR
	.align		4
.L_214:
        /*00ac*/ 	.byte	0x04, 0x36
        /*00ae*/ 	.short	(.L_216 - .L_215)
.L_215:
        /*00b0*/ 	.word	0x00000008
.L_216:


//--------------------- .nv.callgraph             --------------------------
	.section	.nv.callgraph,"",@"SHT_CUDA_CALLGRAPH"
	.align	4
	.sectionentsize	8
	.align		4
        /*0000*/ 	.word	0x00000000
	.align		4
        /*0004*/ 	.word	0xffffffff
	.align		4
        /*0008*/ 	.word	0x00000000
	.align		4
        /*000c*/ 	.word	0xfffffffe
	.align		4
        /*0010*/ 	.word	0x00000000
	.align		4
        /*0014*/ 	.word	0xfffffffd
	.align		4
        /*0018*/ 	.word	0x00000000
	.align		4
        /*001c*/ 	.word	0xfffffffc


//--------------------- .nv.constant4             --------------------------
	.section	.nv.constant4,"a",@progbits
	.align	8
	.align		8
.nv.constant4:
        /*0000*/ 	.dword	precalc_xorwow_matrix
	.align		8
        /*0008*/ 	.dword	precalc_xorwow_offset_matrix
	.align		8
        /*0010*/ 	.dword	mrg32k3aM1
	.align		8
        /*0018*/ 	.dword	mrg32k3aM2
	.align		8
        /*0020*/ 	.dword	mrg32k3aM1SubSeq
	.align		8
        /*0028*/ 	.dword	mrg32k3aM2SubSeq
	.align		8
        /*0030*/ 	.dword	mrg32k3aM1Seq
	.align		8
        /*0038*/ 	.dword	mrg32k3aM2Seq


//--------------------- .nv.constant3             --------------------------
	.section	.nv.constant3,"a",@progbits
	.align	8
.nv.constant3:
	.type		__cr_lgamma_table,@object
	.size		__cr_lgamma_table,(.L_8 - __cr_lgamma_table)
__cr_lgamma_table:
        /*0000*/ 	.byte	0x00, 0x00, 0x00, 0x00, 0x00, 0x00, 0x00, 0x00, 0x00, 0x00, 0x00, 0x00, 0x00, 0x00, 0x00, 0x00
        /*0010*/ 	.byte	0xef, 0x39, 0xfa, 0xfe, 0x42, 0x2e, 0xe6, 0x3f, 0x02, 0x20, 0x2a, 0xfa, 0x0b, 0xab, 0xfc, 0x3f
        /*0020*/ 	.byte	0xf9, 0x2c, 0x92, 0x7c, 0xa7, 0x6c, 0x09, 0x40, 0xc9, 0x79, 0x44, 0x3c, 0x64, 0x26, 0x13, 0x40
        /*0030*/ 	.byte	0xca, 0x01, 0xcf, 0x3a, 0x27, 0x51, 0x1a, 0x40, 0x30, 0xcc, 0x2d, 0xf3, 0xe1, 0x0c, 0x21, 0x40
        /*0040*/ 	.byte	0x0d, 0xb7, 0xfc, 0x82, 0x8e, 0x35, 0x25, 0x40
.L_8:


//--------------------- .text._Z20matrixVectorMultiplyPfS_S_ii --------------------------
	.section	.text._Z20matrixVectorMultiplyPfS_S_ii,"ax",@progbits
	.align	128
        .global         _Z20matrixVectorMultiplyPfS_S_ii
        .type           _Z20matrixVectorMultiplyPfS_S_ii,@function
        .size           _Z20matrixVectorMultiplyPfS_S_ii,(.L_x_195 - _Z20matrixVectorMultiplyPfS_S_ii)
        .other          _Z20matrixVectorMultiplyPfS_S_ii,@"STO_CUDA_ENTRY STV_DEFAULT"
_Z20matrixVectorMultiplyPfS_S_ii:
.text._Z20matrixVectorMultiplyPfS_S_ii:
[----:B------:R-:W-:Y:S01]  /*0000*/  LDC R1, c[0x0][0x37c] ;  /* 0x0000df00ff017b82 */ /* 0x000fe20000000800 */
[----:B------:R-:W0:Y:S07]  /*0010*/  S2R R3, SR_TID.X ;  /* 0x0000000000037919 */ /* 0x000e2e0000002100 */
[----:B------:R-:W0:Y:S01]  /*0020*/  S2UR UR4, SR_CTAID.X ;  /* 0x00000000000479c3 */ /* 0x000e220000002500 */
[----:B------:R-:W1:Y:S07]  /*0030*/  LDCU UR5, c[0x0][0x398] ;  /* 0x00007300ff0577ac */ /* 0x000e6e0008000800 */
[----:B------:R-:W0:Y:S02]  /*0040*/  LDC R0, c[0x0][0x360] ;  /* 0x0000d800ff007b82 */ /* 0x000e240000000800 */
[----:B0-----:R-:W-:-:S05]  /*0050*/  IMAD R0, R0, UR4, R3 ;  /* 0x0000000400007c24 */ /* 0x001fca000f8e0203 */
[----:B-1----:R-:W-:-:S13]  /*0060*/  ISETP.GE.AND P0, PT, R0, UR5, PT ;  /* 0x0000000500007c0c */ /* 0x002fda000bf06270 */
[----:B------:R-:W-:Y:S05]  /*0070*/  @P0 EXIT ;  /* 0x000000000000094d */ /* 0x000fea0003800000 */
[----:B------:R-:W0:Y:S01]  /*0080*/  LDCU UR8, c[0x0][0x39c] ;  /* 0x00007380ff0877ac */ /* 0x000e220008000800 */
[----:B------:R-:W-:Y:S01]  /*0090*/  HFMA2 R15, -RZ, RZ, 0, 0 ;  /* 0x00000000ff0f7431 */ /* 0x000fe200000001ff */
[----:B------:R-:W1:Y:S01]  /*00a0*/  LDCU.64 UR16, c[0x0][0x358] ;  /* 0x00006b00ff1077ac */ /* 0x000e620008000a00 */
[----:B0-----:R-:W-:-:S09]  /*00b0*/  UISETP.GE.AND UP0, UPT, UR8, 0x1, UPT ;  /* 0x000000010800788c */ /* 0x001fd2000bf06270 */
[----:B-1----:R-:W-:Y:S05]  /*00c0*/  BRA.U !UP0, `(.L_x_0) ;  /* 0x0000000908647547 */ /* 0x002fea000b800000 */
[----:B------:R-:W-:Y:S02]  /*00d0*/  UISETP.GE.U32.AND UP1, UPT, UR8, 0x10, UPT ;  /* 0x000000100800788c */ /* 0x000fe4000bf26070 */
[----:B------:R-:W-:Y:S01]  /*00e0*/  IMAD R7, R0, UR8, RZ ;  /* 0x0000000800077c24 */ /* 0x000fe2000f8e02ff */
[----:B------:R-:W-:Y:S01]  /*00f0*/  ULOP3.LUT UR9, UR8, 0xf, URZ, 0xc0, !UPT ;  /* 0x0000000f08097892 */ /* 0x000fe2000f8ec0ff */
[----:B------:R-:W-:Y:S02]  /*0100*/  MOV R15, RZ ;  /* 0x000000ff000f7202 */ /* 0x000fe40000000f00 */
[----:B------:R-:W-:Y:S01]  /*0110*/  MOV R8, RZ ;  /* 0x000000ff00087202 */ /* 0x000fe20000000f00 */
[----:B------:R-:W-:Y:S02]  /*0120*/  UISETP.NE.AND UP0, UPT, UR9, URZ, UPT ;  /* 0x000000ff0900728c */ /* 0x000fe4000bf05270 */
[----:B------:R-:W-:Y:S09]  /*0130*/  BRA.U !UP1, `(.L_x_1) ;  /* 0x0000000509147547 */ /* 0x000ff2000b800000 */
[----:B------:R-:W0:Y:S01]  /*0140*/  LDCU.128 UR12, c[0x0][0x380] ;  /* 0x00007000ff0c77ac */ /* 0x000e220008000c00 */
[----:B------:R-:W-:Y:S02]  /*0150*/  MOV R15, RZ ;  /* 0x000000ff000f7202 */ /* 0x000fe40000000f00 */
[----:B------:R-:W-:Y:S01]  /*0160*/  MOV R6, R7 ;  /* 0x0000000700067202 */ /* 0x000fe20000000f00 */
[----:B------:R-:W-:-:S04]  /*0170*/  ULOP3.LUT UR10, UR8, 0x7ffffff0, URZ, 0xc0, !UPT ;  /* 0x7ffffff0080a7892 */ /* 0x000fc8000f8ec0ff */
[----:B------:R-:W-:Y:S02]  /*0180*/  UIADD3 UR11, UPT, UPT, -UR10, URZ, URZ ;  /* 0x000000ff0a0b7290 */ /* 0x000fe4000fffe1ff */
[----:B------:R-:W-:Y:S01]  /*0190*/  MOV R8, UR10 ;  /* 0x0000000a00087c02 */ /* 0x000fe20008000f00 */
[----:B0-----:R-:W-:Y:S02]  /*01a0*/  UIADD3 UR4, UP2, UPT, UR14, 0x20, URZ ;  /* 0x000000200e047890 */ /* 0x001fe4000ff5e0ff */
[----:B------:R-:W-:Y:S02]  /*01b0*/  UIADD3 UR6, UP1, UPT, UR12, 0x20, URZ ;  /* 0x000000200c067890 */ /* 0x000fe4000ff3e0ff */
[----:B------:R-:W-:Y:S02]  /*01c0*/  UIADD3.X UR5, UPT, UPT, URZ, UR15, URZ, UP2, !UPT ;  /* 0x0000000fff057290 */ /* 0x000fe400097fe4ff */
[----:B------:R-:W-:Y:S01]  /*01d0*/  MOV R2, UR4 ;  /* 0x0000000400027c02 */ /* 0x000fe20008000f00 */
[----:B------:R-:W-:-:S03]  /*01e0*/  UIADD3.X UR7, UPT, UPT, URZ, UR13, URZ, UP1, !UPT ;  /* 0x0000000dff077290 */ /* 0x000fc60008ffe4ff */
[----:B------:R-:W-:-:S09]  /*01f0*/  MOV R3, UR5 ;  /* 0x0000000500037c02 */ /* 0x000fd20008000f00 */
.L_x_2:
[----:B------:R-:W-:Y:S01]  /*0200*/  MOV R4, UR6 ;  /* 0x0000000600047c02 */ /* 0x000fe20008000f00 */
[----:B------:R-:W2:Y:S01]  /*0210*/  LDG.E R17, desc[UR16][R2.64+-0x20] ;  /* 0xffffe01002117981 */ /* 0x000ea2000c1e1900 */
[----:B------:R-:W-:-:S03]  /*0220*/  MOV R5, UR7 ;  /* 0x0000000700057c02 */ /* 0x000fc60008000f00 */
[----:B------:R-:W3:Y:S01]  /*0230*/  LDG.E R25, desc[UR16][R2.64+-0x1c] ;  /* 0xffffe41002197981 */ /* 0x000ee2000c1e1900 */
[----:B------:R-:W-:-:S03]  /*0240*/  IMAD.WIDE R4, R6, 0x4, R4 ;  /* 0x0000000406047825 */ /* 0x000fc600078e0204 */
[----:B------:R-:W4:Y:S04]  /*0250*/  LDG.E R19, desc[UR16][R2.64+-0x18] ;  /* 0xffffe81002137981 */ /* 0x000f28000c1e1900 */
[----:B------:R-:W2:Y:S04]  /*0260*/  LDG.E R16, desc[UR16][R4.64+-0x20] ;  /* 0xffffe01004107981 */ /* 0x000ea8000c1e1900 */
[----:B------:R-:W3:Y:S04]  /*0270*/  LDG.E R18, desc[UR16][R4.64+-0x1c] ;  /* 0xffffe41004127981 */ /* 0x000ee8000c1e1900 */
[----:B------:R-:W4:Y:S04]  /*0280*/  LDG.E R20, desc[UR16][R4.64+-0x18] ;  /* 0xffffe81004147981 */ /* 0x000f28000c1e1900 */
[----:B------:R-:W5:Y:S04]  /*0290*/  LDG.E R22, desc[UR16][R2.64+-0x14] ;  /* 0xffffec1002167981 */ /* 0x000f68000c1e1900 */
        /* <DEDUP_REMOVED lines=8> */
[----:B------:R-:W5:Y:S01]  /*0320*/  LDG.E R14, desc[UR16][R4.64+-0x4] ;  /* 0xfffffc10040e7981 */ /* 0x000f62000c1e1900 */
[----:B--2---:R-:W-:-:S03]  /*0330*/  FFMA R17, R16, R17, R15 ;  /* 0x0000001110117223 */ /* 0x004fc6000000000f */
[----:B------:R-:W2:Y:S04]  /*0340*/  LDG.E R15, desc[UR16][R2.64] ;  /* 0x00000010020f7981 */ /* 0x000ea8000c1e1900 */
[----:B------:R-:W2:Y:S01]  /*0350*/  LDG.E R16, desc[UR16][R4.64] ;  /* 0x0000001004107981 */ /* 0x000ea2000c1e1900 */
[----:B---3--:R-:W-:-:S03]  /*0360*/  FFMA R25, R18, R25, R17 ;  /* 0x0000001912197223 */ /* 0x008fc60000000011 */
[----:B------:R-:W3:Y:S01]  /*0370*/  LDG.E R17, desc[UR16][R2.64+0x4] ;  /* 0x0000041002117981 */ /* 0x000ee2000c1e1900 */
[----:B----4-:R-:W-:-:S03]  /*0380*/  FFMA R26, R20, R19, R25 ;  /* 0x00000013141a7223 */ /* 0x010fc60000000019 */
[----:B------:R-:W3:Y:S04]  /*0390*/  LDG.E R18, desc[UR16][R4.64+0x4] ;  /* 0x0000041004127981 */ /* 0x000ee8000c1e1900 */
[----:B------:R-:W4:Y:S01]  /*03a0*/  LDG.E R20, desc[UR16][R2.64+0x8] ;  /* 0x0000081002147981 */ /* 0x000f22000c1e1900 */
[----:B-----5:R-:W-:-:S03]  /*03b0*/  FFMA R25, R21, R22, R26 ;  /* 0x0000001615197223 */ /* 0x020fc6000000001a */
[----:B------:R-:W4:Y:S04]  /*03c0*/  LDG.E R19, desc[UR16][R4.64+0x8] ;  /* 0x0000081004137981 */ /* 0x000f28000c1e1900 */
[----:B------:R-:W5:Y:S01]  /*03d0*/  LDG.E R22, desc[UR16][R2.64+0xc] ;  /* 0x00000c1002167981 */ /* 0x000f62000c1e1900 */
[----:B------:R-:W-:-:S03]  /*03e0*/  FFMA R25, R24, R23, R25 ;  /* 0x0000001718197223 */ /* 0x000fc60000000019 */
[----:B------:R-:W5:Y:S04]  /*03f0*/  LDG.E R21, desc[UR16][R4.64+0xc] ;  /* 0x00000c1004157981 */ /* 0x000f68000c1e1900 */
[----:B------:R-:W5:Y:S01]  /*0400*/  LDG.E R24, desc[UR16][R2.64+0x10] ;  /* 0x0000101002187981 */ /* 0x000f62000c1e1900 */
[----:B------:R-:W-:-:S03]  /*0410*/  FFMA R25, R10, R9, R25 ;  /* 0x000000090a197223 */ /* 0x000fc60000000019 */
[----:B------:R-:W5:Y:S04]  /*0420*/  LDG.E R23, desc[UR16][R4.64+0x10] ;  /* 0x0000101004177981 */ /* 0x000f68000c1e1900 */
[----:B------:R-:W5:Y:S01]  /*0430*/  LDG.E R10, desc[UR16][R2.64+0x14] ;  /* 0x00001410020a7981 */ /* 0x000f62000c1e1900 */
[----:B------:R-:W-:-:S03]  /*0440*/  FFMA R27, R12, R11, R25 ;  /* 0x0000000b0c1b7223 */ /* 0x000fc60000000019 */
[----:B------:R-:W5:Y:S04]  /*0450*/  LDG.E R9, desc[UR16][R4.64+0x14] ;  /* 0x0000141004097981 */ /* 0x000f68000c1e1900 */
[----:B------:R-:W5:Y:S04]  /*0460*/  LDG.E R11, desc[UR16][R2.64+0x18] ;  /* 0x00001810020b7981 */ /* 0x000f68000c1e1900 */
[----:B------:R-:W5:Y:S04]  /*0470*/  LDG.E R12, desc[UR16][R4.64+0x18] ;  /* 0x00001810040c7981 */ /* 0x000f68000c1e1900 */
[----:B------:R-:W5:Y:S04]  /*0480*/  LDG.E R25, desc[UR16][R4.64+0x1c] ;  /* 0x00001c1004197981 */ /* 0x000f68000c1e1900 */
[----:B------:R0:W5:Y:S01]  /*0490*/  LDG.E R26, desc[UR16][R2.64+0x1c] ;  /* 0x00001c10021a7981 */ /* 0x000162000c1e1900 */
[----:B------:R-:W-:Y:S01]  /*04a0*/  FFMA R13, R14, R13, R27 ;  /* 0x0000000d0e0d7223 */ /* 0x000fe2000000001b */
[----:B------:R-:W-:-:S04]  /*04b0*/  UIADD3 UR11, UPT, UPT, UR11, 0x10, URZ ;  /* 0x000000100b0b7890 */ /* 0x000fc8000fffe0ff */
[----:B------:R-:W-:Y:S01]  /*04c0*/  UISETP.NE.AND UP1, UPT, UR11, URZ, UPT ;  /* 0x000000ff0b00728c */ /* 0x000fe2000bf25270 */
[----:B0-----:R-:W-:Y:S02]  /*04d0*/  IADD3 R2, P0, PT, R2, 0x40, RZ ;  /* 0x0000004002027810 */ /* 0x001fe40007f1e0ff */
[----:B------:R-:W-:Y:S02]  /*04e0*/  IADD3 R6, PT, PT, R6, 0x10, RZ ;  /* 0x0000001006067810 */ /* 0x000fe40007ffe0ff */
[----:B------:R-:W-:Y:S01]  /*04f0*/  IADD3.X R3, PT, PT, RZ, R3, RZ, P0, !PT ;  /* 0x00000003ff037210 */ /* 0x000fe200007fe4ff */
[----:B--2---:R-:W-:-:S04]  /*0500*/  FFMA R13, R16, R15, R13 ;  /* 0x0000000f100d7223 */ /* 0x004fc8000000000d */
[----:B---3--:R-:W-:-:S04]  /*0510*/  FFMA R18, R18, R17, R13 ;  /* 0x0000001112127223 */ /* 0x008fc8000000000d */
[----:B----4-:R-:W-:-:S04]  /*0520*/  FFMA R18, R19, R20, R18 ;  /* 0x0000001413127223 */ /* 0x010fc80000000012 */
[----:B-----5:R-:W-:-:S04]  /*0530*/  FFMA R18, R21, R22, R18 ;  /* 0x0000001615127223 */ /* 0x020fc80000000012 */
[----:B------:R-:W-:-:S04]  /*0540*/  FFMA R18, R23, R24, R18 ;  /* 0x0000001817127223 */ /* 0x000fc80000000012 */
[----:B------:R-:W-:-:S04]  /*0550*/  FFMA R9, R9, R10, R18 ;  /* 0x0000000a09097223 */ /* 0x000fc80000000012 */
[----:B------:R-:W-:-:S04]  /*0560*/  FFMA R12, R12, R11, R9 ;  /* 0x0000000b0c0c7223 */ /* 0x000fc80000000009 */
[----:B------:R-:W-:Y:S01]  /*0570*/  FFMA R15, R25, R26, R12 ;  /* 0x0000001a190f7223 */ /* 0x000fe2000000000c */
[----:B------:R-:W-:Y:S06]  /*0580*/  BRA.U UP1, `(.L_x_2) ;  /* 0xfffffffd011c7547 */ /* 0x000fec000b83ffff */
.L_x_1:
[----:B------:R-:W-:Y:S05]  /*0590*/  BRA.U !UP0, `(.L_x_0) ;  /* 0x0000000508307547 */ /* 0x000fea000b800000 */
[----:B------:R-:W-:Y:S02]  /*05a0*/  UISETP.GE.U32.AND UP0, UPT, UR9, 0x8, UPT ;  /* 0x000000080900788c */ /* 0x000fe4000bf06070 */
[----:B------:R-:W-:-:S04]  /*05b0*/  ULOP3.LUT UR5, UR8, 0x7, URZ, 0xc0, !UPT ;  /* 0x0000000708057892 */ /* 0x000fc8000f8ec0ff */
[----:B------:R-:W-:-:S03]  /*05c0*/  UISETP.NE.AND UP1, UPT, UR5, URZ, UPT ;  /* 0x000000ff0500728c */ /* 0x000fc6000bf25270 */
[----:B------:R-:W-:Y:S08]  /*05d0*/  BRA.U !UP0, `(.L_x_3) ;  /* 0x0000000108787547 */ /* 0x000ff0000b800000 */
[----:B------:R-:W0:Y:S01]  /*05e0*/  LDC.64 R2, c[0x0][0x380] ;  /* 0x0000e000ff027b82 */ /* 0x000e220000000a00 */
[----:B------:R-:W-:-:S07]  /*05f0*/  IADD3 R9, PT, PT, R7, R8, RZ ;  /* 0x0000000807097210 */ /* 0x000fce0007ffe0ff */
[----:B------:R-:W1:Y:S01]  /*0600*/  LDC.64 R4, c[0x0][0x388] ;  /* 0x0000e200ff047b82 */ /* 0x000e620000000a00 */
[----:B0-----:R-:W-:-:S05]  /*0610*/  IMAD.WIDE R2, R9, 0x4, R2 ;  /* 0x0000000409027825 */ /* 0x001fca00078e0202 */
[----:B------:R-:W2:Y:S01]  /*0620*/  LDG.E R10, desc[UR16][R2.64] ;  /* 0x00000010020a7981 */ /* 0x000ea2000c1e1900 */
[----:B-1----:R-:W-:-:S03]  /*0630*/  IMAD.WIDE.U32 R4, R8, 0x4, R4 ;  /* 0x0000000408047825 */ /* 0x002fc600078e0004 */
[----:B------:R-:W3:Y:S04]  /*0640*/  LDG.E R13, desc[UR16][R2.64+0x4] ;  /* 0x00000410020d7981 */ /* 0x000ee8000c1e1900 */
[----:B------:R-:W2:Y:S04]  /*0650*/  LDG.E R11, desc[UR16][R4.64] ;  /* 0x00000010040b7981 */ /* 0x000ea8000c1e1900 */
[----:B------:R-:W3:Y:S04]  /*0660*/  LDG.E R12, desc[UR16][R4.64+0x4] ;  /* 0x00000410040c7981 */ /* 0x000ee8000c1e1900 */
[----:B------:R-:W4:Y:S04]  /*0670*/  LDG.E R17, desc[UR16][R2.64+0x8] ;  /* 0x0000081002117981 */ /* 0x000f28000c1e1900 */
        /* <DEDUP_REMOVED lines=11> */
[----:B------:R-:W-:Y:S01]  /*0730*/  IADD3 R8, PT, PT, R8, 0x8, RZ ;  /* 0x0000000808087810 */ /* 0x000fe20007ffe0ff */
[----:B--2---:R-:W-:-:S04]  /*0740*/  FFMA R10, R10, R11, R15 ;  /* 0x0000000b0a0a7223 */ /* 0x004fc8000000000f */
[----:B---3--:R-:W-:-:S04]  /*0750*/  FFMA R10, R13, R12, R10 ;  /* 0x0000000c0d0a7223 */ /* 0x008fc8000000000a */
[----:B----4-:R-:W-:-:S04]  /*0760*/  FFMA R10, R17, R14, R10 ;  /* 0x0000000e110a7223 */ /* 0x010fc8000000000a */
[----:B-----5:R-:W-:-:S04]  /*0770*/  FFMA R10, R19, R16, R10 ;  /* 0x00000010130a7223 */ /* 0x020fc8000000000a */
[----:B------:R-:W-:-:S04]  /*0780*/  FFMA R10, R21, R18, R10 ;  /* 0x00000012150a7223 */ /* 0x000fc8000000000a */
[----:B------:R-:W-:-:S04]  /*0790*/  FFMA R23, R23, R20, R10 ;  /* 0x0000001417177223 */ /* 0x000fc8000000000a */
[----:B------:R-:W-:-:S04]  /*07a0*/  FFMA R6, R6, R9, R23 ;  /* 0x0000000906067223 */ /* 0x000fc80000000017 */
[----:B------:R-:W-:-:S07]  /*07b0*/  FFMA R15, R25, R22, R6 ;  /* 0x00000016190f7223 */ /* 0x000fce0000000006 */
.L_x_3:
        /* <DEDUP_REMOVED lines=17> */
[----:B------:R-:W5:Y:S01]  /*08d0*/  LDG.E R14, desc[UR16][R4.64+0xc] ;  /* 0x00000c10040e7981 */ /* 0x000f62000c1e1900 */
[----:B------:R-:W-:Y:S01]  /*08e0*/  IADD3 R8, PT, PT, R8, 0x4, RZ ;  /* 0x0000000408087810 */ /* 0x000fe20007ffe0ff */
[----:B--2---:R-:W-:-:S04]  /*08f0*/  FFMA R6, R6, R9, R15 ;  /* 0x0000000906067223 */ /* 0x004fc8000000000f */
[----:B---3--:R-:W-:-:S04]  /*0900*/  FFMA R6, R11, R10, R6 ;  /* 0x0000000a0b067223 */ /* 0x008fc80000000006 */
[----:B----4-:R-:W-:-:S04]  /*0910*/  FFMA R6, R13, R12, R6 ;  /* 0x0000000c0d067223 */ /* 0x010fc80000000006 */
[----:B-----5:R-:W-:-:S07]  /*0920*/  FFMA R15, R17, R14, R6 ;  /* 0x0000000e110f7223 */ /* 0x020fce0000000006 */
.L_x_4:
[----:B------:R-:W-:Y:S05]  /*0930*/  BRA.U !UP1, `(.L_x_0) ;  /* 0x0000000109487547 */ /* 0x000fea000b800000 */
[----:B------:R-:W0:Y:S01]  /*0940*/  LDC.64 R2, c[0x0][0x388] ;  /* 0x0000e200ff027b82 */ /* 0x000e220000000a00 */
[----:B------:R-:W-:Y:S01]  /*0950*/  IADD3 R7, PT, PT, R7, R8, RZ ;  /* 0x0000000807077210 */ /* 0x000fe20007ffe0ff */
[----:B------:R-:W-:-:S06]  /*0960*/  UIADD3 UR4, UPT, UPT, -UR4, URZ, URZ ;  /* 0x000000ff04047290 */ /* 0x000fcc000fffe1ff */
[----:B------:R-:W1:Y:S01]  /*0970*/  LDC.64 R10, c[0x0][0x380] ;  /* 0x0000e000ff0a7b82 */ /* 0x000e620000000a00 */
[----:B0-----:R-:W-:-:S03]  /*0980*/  IMAD.WIDE.U32 R2, R8, 0x4, R2 ;  /* 0x0000000408027825 */ /* 0x001fc600078e0002 */
[----:B------:R-:W-:Y:S02]  /*0990*/  MOV R6, R2 ;  /* 0x0000000200067202 */ /* 0x000fe40000000f00 */
[----:B------:R-:W-:-:S07]  /*09a0*/  MOV R5, R3 ;  /* 0x0000000300057202 */ /* 0x000fce0000000f00 */
.L_x_5:
[----:B-1----:R-:W-:Y:S01]  /*09b0*/  IMAD.WIDE R2, R7, 0x4, R10 ;  /* 0x0000000407027825 */ /* 0x002fe200078e020a */
[----:B------:R-:W-:-:S05]  /*09c0*/  MOV R4, R6 ;  /* 0x0000000600047202 */ /* 0x000fca0000000f00 */
[----:B------:R-:W2:Y:S04]  /*09d0*/  LDG.E R2, desc[UR16][R2.64] ;  /* 0x0000001002027981 */ /* 0x000ea8000c1e1900 */
[----:B------:R0:W2:Y:S01]  /*09e0*/  LDG.E R4, desc[UR16][R4.64] ;  /* 0x0000001004047981 */ /* 0x0000a2000c1e1900 */
[----:B------:R-:W-:Y:S01]  /*09f0*/  UIADD3 UR4, UPT, UPT, UR4, 0x1, URZ ;  /* 0x0000000104047890 */ /* 0x000fe2000fffe0ff */
[----:B------:R-:W-:Y:S02]  /*0a00*/  IADD3 R6, P0, PT, R6, 0x4, RZ ;  /* 0x0000000406067810 */ /* 0x000fe40007f1e0ff */
[----:B------:R-:W-:Y:S01]  /*0a10*/  IADD3 R7, PT, PT, R7, 0x1, RZ ;  /* 0x0000000107077810 */ /* 0x000fe20007ffe0ff */
[----:B------:R-:W-:Y:S01]  /*0a20*/  UISETP.NE.AND UP0, UPT, UR4, URZ, UPT ;  /* 0x000000ff0400728c */ /* 0x000fe2000bf05270 */
[----:B0-----:R-:W-:Y:S01]  /*0a30*/  IADD3.X R5, PT, PT, RZ, R5, RZ, P0, !PT ;  /* 0x00000005ff057210 */ /* 0x001fe200007fe4ff */
[----:B--2---:R-:W-:-:S07]  /*0a40*/  FFMA R15, R2, R4, R15 ;  /* 0x00000004020f7223 */ /* 0x004fce000000000f */
[----:B------:R-:W-:Y:S05]  /*0a50*/  BRA.U UP0, `(.L_x_5) ;  /* 0xfffffffd00d47547 */ /* 0x000fea000b83ffff */
.L_x_0:
[----:B------:R-:W0:Y:S02]  /*0a60*/  LDC.64 R2, c[0x0][0x390] ;  /* 0x0000e400ff027b82 */ /* 0x000e240000000a00 */
[----:B0-----:R-:W-:-:S05]  /*0a70*/  IMAD.WIDE R2, R0, 0x4, R2 ;  /* 0x0000000400027825 */ /* 0x001fca00078e0202 */
[----:B------:R-:W-:Y:S01]  /*0a80*/  STG.E desc[UR16][R2.64], R15 ;  /* 0x0000000f02007986 */ /* 0x000fe2000c101910 */
[----:B------:R-:W-:Y:S05]  /*0a90*/  EXIT ;  /* 0x000000000000794d */ /* 0x000fea0003800000 */
.L_x_6:
[----:B------:R-:W-:-:S00]  /*0aa0*/  BRA `(.L_x_6) ;  /* 0xfffffffc00fc7947 */ /* 0x000fc0000383ffff */
[----:B------:R-:W-:-:S00]  /*0ab0*/  NOP ;  /* 0x0000000000007918 */ /* 0x000fc00000000000 */
        /* <DEDUP_REMOVED lines=12> */
.L_x_195:


//--------------------- .text._Z16waveEquationStepPfS_S_ifff --------------------------
	.section	.text._Z16waveEquationStepPfS_S_ifff,"ax",@progbits
	.align	128
        .global         _Z16waveEquationStepPfS_S_ifff
        .type           _Z16waveEquationStepPfS_S_ifff,@function
        .size           _Z16waveEquationStepPfS_S_ifff,(.L_x_189 - _Z16waveEquationStepPfS_S_ifff)
        .other          _Z16waveEquationStepPfS_S_ifff,@"STO_CUDA_ENTRY STV_DEFAULT"
_Z16waveEquationStepPfS_S_ifff:
.text._Z16waveEquationStepPfS_S_ifff:
[----:B------:R-:W-:Y:S01]  /*0000*/  LDC R1, c[0x0][0x37c] ;  /* 0x0000df00ff017b82 */ /* 0x000fe20000000800 */
[----:B------:R-:W0:Y:S07]  /*0010*/  S2R R3, SR_TID.X ;  /* 0x0000000000037919 */ /* 0x000e2e0000002100 */
[----:B------:R-:W0:Y:S01]  /*0020*/  S2UR UR5, SR_CTAID.X ;  /* 0x00000000000579c3 */ /* 0x000e220000002500 */
[----:B------:R-:W1:Y:S07]  /*0030*/  LDCU UR4, c[0x0][0x398] ;  /* 0x00007300ff0477ac */ /* 0x000e6e0008000800 */
[----:B------:R-:W0:Y:S01]  /*0040*/  LDC R2, c[0x0][0x360] ;  /* 0x0000d800ff027b82 */ /* 0x000e220000000800 */
[----:B-1----:R-:W-:Y:S01]  /*0050*/  UIADD3 UR4, UPT, UPT, UR4, -0x1, URZ ;  /* 0xffffffff04047890 */ /* 0x002fe2000fffe0ff */
[----:B0-----:R-:W-:-:S05]  /*0060*/  IMAD R2, R2, UR5, R3 ;  /* 0x0000000502027c24 */ /* 0x001fca000f8e0203 */
[----:B------:R-:W-:-:S04]  /*0070*/  ISETP.GE.AND P0, PT, R2, UR4, PT ;  /* 0x0000000402007c0c */ /* 0x000fc8000bf06270 */
[----:B------:R-:W-:-:S13]  /*0080*/  ISETP.LT.OR P0, PT, R2, 0x1, P0 ;  /* 0x000000010200780c */ /* 0x000fda0000701670 */
[----:B------:R-:W-:Y:S05]  /*0090*/  @P0 EXIT ;  /* 0x000000000000094d */ /* 0x000fea0003800000 */
[----:B------:R-:W0:Y:S01]  /*00a0*/  LDC.64 R6, c[0x0][0x3a0] ;  /* 0x0000e800ff067b82 */ /* 0x000e220000000a00 */
[----:B------:R-:W1:Y:S01]  /*00b0*/  LDCU UR4, c[0x0][0x39c] ;  /* 0x00007380ff0477ac */ /* 0x000e620008000800 */
[----:B0-----:R-:W0:Y:S01]  /*00c0*/  MUFU.RCP R4, R7 ;  /* 0x0000000700047308 */ /* 0x001e220000001000 */
[----:B-1----:R-:W-:Y:S01]  /*00d0*/  FMUL R0, R6, UR4 ;  /* 0x0000000406007c20 */ /* 0x002fe20008400000 */
[----:B------:R-:W1:Y:S06]  /*00e0*/  LDCU.64 UR4, c[0x0][0x358] ;  /* 0x00006b00ff0477ac */ /* 0x000e6c0008000a00 */
[----:B------:R-:W2:Y:S01]  /*00f0*/  FCHK P0, R0, R7 ;  /* 0x0000000700007302 */ /* 0x000ea20000000000 */
[----:B0-----:R-:W-:-:S04]  /*0100*/  FFMA R3, R4, -R7, 1 ;  /* 0x3f80000004037423 */ /* 0x001fc80000000807 */
[----:B------:R-:W-:-:S04]  /*0110*/  FFMA R3, R4, R3, R4 ;  /* 0x0000000304037223 */ /* 0x000fc80000000004 */
[----:B------:R-:W-:-:S04]  /*0120*/  FFMA R4, R0, R3, RZ ;  /* 0x0000000300047223 */ /* 0x000fc800000000ff */
[----:B------:R-:W-:-:S04]  /*0130*/  FFMA R5, R4, -R7, R0 ;  /* 0x8000000704057223 */ /* 0x000fc80000000000 */
[----:B------:R-:W-:Y:S01]  /*0140*/  FFMA R3, R3, R5, R4 ;  /* 0x0000000503037223 */ /* 0x000fe20000000004 */
[----:B-12---:R-:W-:Y:S06]  /*0150*/  @!P0 BRA `(.L_x_7) ;  /* 0x00000000000c8947 */ /* 0x006fec0003800000 */
[----:B------:R-:W-:-:S07]  /*0160*/  MOV R4, 0x180 ;  /* 0x0000018000047802 */ /* 0x000fce0000000f00 */
[----:B------:R-:W-:Y:S05]  /*0170*/  CALL.REL.NOINC `($__internal_0_$__cuda_sm3x_div_rn_noftz_f32_slowpath) ;  /* 0x0000000000547944 */ /* 0x000fea0003c00000 */
[----:B------:R-:W-:-:S07]  /*0180*/  IMAD.MOV.U32 R3, RZ, RZ, R0 ;  /* 0x000000ffff037224 */ /* 0x000fce00078e0000 */
.L_x_7:
[----:B------:R-:W0:Y:S01]  /*0190*/  LDC.64 R8, c[0x0][0x388] ;  /* 0x0000e200ff087b82 */ /* 0x000e220000000a00 */
[----:B------:R-:W-:-:S07]  /*01a0*/  VIADD R11, R2, 0xffffffff ;  /* 0xffffffff020b7836 */ /* 0x000fce0000000000 */
[----:B------:R-:W1:Y:S01]  /*01b0*/  LDC.64 R6, c[0x0][0x380] ;  /* 0x0000e000ff067b82 */ /* 0x000e620000000a00 */
[----:B0-----:R-:W-:-:S05]  /*01c0*/  IMAD.WIDE.U32 R4, R2, 0x4, R8 ;  /* 0x0000000402047825 */ /* 0x001fca00078e0008 */
[----:B------:R-:W2:Y:S01]  /*01d0*/  LDG.E R0, desc[UR4][R4.64] ;  /* 0x0000000404007981 */ /* 0x000ea2000c1e1900 */
[----:B------:R-:W-:Y:S02]  /*01e0*/  IMAD.WIDE.U32 R8, R11, 0x4, R8 ;  /* 0x000000040b087825 */ /* 0x000fe400078e0008 */
[----:B------:R-:W0:Y:S01]  /*01f0*/  LDC.64 R10, c[0x0][0x390] ;  /* 0x0000e400ff0a7b82 */ /* 0x000e220000000a00 */
[----:B------:R-:W3:Y:S01]  /*0200*/  LDG.E R13, desc[UR4][R4.64+0x4] ;  /* 0x00000404040d7981 */ /* 0x000ee2000c1e1900 */
[----:B-1----:R-:W-:-:S03]  /*0210*/  IMAD.WIDE.U32 R6, R2, 0x4, R6 ;  /* 0x0000000402067825 */ /* 0x002fc600078e0006 */
[----:B------:R-:W4:Y:S04]  /*0220*/  LDG.E R9, desc[UR4][R8.64] ;  /* 0x0000000408097981 */ /* 0x000f28000c1e1900 */
[----:B------:R-:W5:Y:S01]  /*0230*/  LDG.E R7, desc[UR4][R6.64] ;  /* 0x0000000406077981 */ /* 0x000f62000c1e1900 */
[----:B--2---:R-:W-:-:S04]  /*0240*/  FADD R0, R0, R0 ;  /* 0x0000000000007221 */ /* 0x004fc80000000000 */
[----:B---3--:R-:W-:-:S04]  /*0250*/  FADD R12, -R0, R13 ;  /* 0x0000000d000c7221 */ /* 0x008fc80000000100 */
[----:B----4-:R-:W-:Y:S01]  /*0260*/  FADD R12, R12, R9 ;  /* 0x000000090c0c7221 */ /* 0x010fe20000000000 */
[----:B-----5:R-:W-:Y:S01]  /*0270*/  FADD R13, R0, -R7 ;  /* 0x80000007000d7221 */ /* 0x020fe20000000000 */
[----:B------:R-:W-:Y:S01]  /*0280*/  FMUL R0, R3, R3 ;  /* 0x0000000303007220 */ /* 0x000fe20000400000 */
[----:B0-----:R-:W-:-:S04]  /*0290*/  IMAD.WIDE.U32 R2, R2, 0x4, R10 ;  /* 0x0000000402027825 */ /* 0x001fc800078e000a */
[----:B------:R-:W-:-:S05]  /*02a0*/  FFMA R13, R0, R12, R13 ;  /* 0x0000000c000d7223 */ /* 0x000fca000000000d */
[----:B------:R-:W-:Y:S01]  /*02b0*/  STG.E desc[UR4][R2.64], R13 ;  /* 0x0000000d02007986 */ /* 0x000fe2000c101904 */
[----:B------:R-:W-:Y:S05]  /*02c0*/  EXIT ;  /* 0x000000000000794d */ /* 0x000fea0003800000 */
        .weak           $__internal_0_$__cuda_sm3x_div_rn_noftz_f32_slowpath
        .type           $__internal_0_$__cuda_sm3x_div_rn_noftz_f32_slowpath,@function
        .size           $__internal_0_$__cuda_sm3x_div_rn_noftz_f32_slowpath,(.L_x_189 - $__internal_0_$__cuda_sm3x_div_rn_noftz_f32_slowpath)
$__internal_0_$__cuda_sm3x_div_rn_noftz_f32_slowpath:
[----:B------:R-:W0:Y:S01]  /*02d0*/  LDC R3, c[0x0][0x3a4] ;  /* 0x0000e900ff037b82 */ /* 0x000e220000000800 */
[--C-:B------:R-:W-:Y:S01]  /*02e0*/  SHF.R.U32.HI R5, RZ, 0x17, R0.reuse ;  /* 0x00000017ff057819 */ /* 0x100fe20000011600 */
[----:B------:R-:W-:-:S03]  /*02f0*/  IMAD.MOV.U32 R7, RZ, RZ, R0 ;  /* 0x000000ffff077224 */ /* 0x000fc600078e0000 */
[----:B------:R-:W-:-:S03]  /*0300*/  LOP3.LUT R5, R5, 0xff, RZ, 0xc0, !PT ;  /* 0x000000ff05057812 */ /* 0x000fc600078ec0ff */
[----:B------:R-:W1:Y:S02]  /*0310*/  LDC R8, c[0x0][0x3a4] ;  /* 0x0000e900ff087b82 */ /* 0x000e640000000800 */
[----:B------:R-:W-:Y:S01]  /*0320*/  VIADD R10, R5, 0xffffffff ;  /* 0xffffffff050a7836 */ /* 0x000fe20000000000 */
[----:B0-----:R-:W-:-:S04]  /*0330*/  SHF.R.U32.HI R6, RZ, 0x17, R3 ;  /* 0x00000017ff067819 */ /* 0x001fc80000011603 */
[----:B------:R-:W-:-:S05]  /*0340*/  LOP3.LUT R6, R6, 0xff, RZ, 0xc0, !PT ;  /* 0x000000ff06067812 */ /* 0x000fca00078ec0ff */
[----:B------:R-:W-:-:S05]  /*0350*/  VIADD R11, R6, 0xffffffff ;  /* 0xffffffff060b7836 */ /* 0x000fca0000000000 */
[----:B------:R-:W-:-:S04]  /*0360*/  ISETP.GT.U32.AND P0, PT, R11, 0xfd, PT ;  /* 0x000000fd0b00780c */ /* 0x000fc80003f04070 */
[----:B------:R-:W-:-:S13]  /*0370*/  ISETP.GT.U32.OR P0, PT, R10, 0xfd, P0 ;  /* 0x000000fd0a00780c */ /* 0x000fda0000704470 */
[----:B------:R-:W-:Y:S01]  /*0380*/  @!P0 IMAD.MOV.U32 R9, RZ, RZ, RZ ;  /* 0x000000ffff098224 */ /* 0x000fe200078e00ff */
[----:B-1----:R-:W-:Y:S06]  /*0390*/  @!P0 BRA `(.L_x_8) ;  /* 0x00000000005c8947 */ /* 0x002fec0003800000 */
[----:B------:R-:W-:Y:S02]  /*03a0*/  FSETP.GTU.FTZ.AND P1, PT, |R3|, +INF , PT ;  /* 0x7f8000000300780b */ /* 0x000fe40003f3c200 */
[----:B------:R-:W-:-:S04]  /*03b0*/  FSETP.GTU.FTZ.AND P0, PT, |R0|, +INF , PT ;  /* 0x7f8000000000780b */ /* 0x000fc80003f1c200 */
[----:B------:R-:W-:-:S13]  /*03c0*/  PLOP3.LUT P0, PT, P0, P1, PT, 0xf8, 0x8f ;  /* 0x00000000008f781c */ /* 0x000fda0000703f70 */
[----:B------:R-:W-:Y:S05]  /*03d0*/  @P0 BRA `(.L_x_9) ;  /* 0x0000000400440947 */ /* 0x000fea0003800000 */
[----:B------:R-:W-:-:S13]  /*03e0*/  LOP3.LUT P0, RZ, R8, 0x7fffffff, R7, 0xc8, !PT ;  /* 0x7fffffff08ff7812 */ /* 0x000fda000780c807 */
[----:B------:R-:W-:Y:S05]  /*03f0*/  @!P0 BRA `(.L_x_10) ;  /* 0x0000000400348947 */ /* 0x000fea0003800000 */
[C---:B------:R-:W-:Y:S02]  /*0400*/  FSETP.NEU.FTZ.AND P2, PT, |R0|.reuse, +INF , PT ;  /* 0x7f8000000000780b */ /* 0x040fe40003f5d200 */
[----:B------:R-:W-:Y:S02]  /*0410*/  FSETP.NEU.FTZ.AND P1, PT, |R3|, +INF , PT ;  /* 0x7f8000000300780b */ /* 0x000fe40003f3d200 */
[----:B------:R-:W-:-:S11]  /*0420*/  FSETP.NEU.FTZ.AND P0, PT, |R0|, +INF , PT ;  /* 0x7f8000000000780b */ /* 0x000fd60003f1d200 */
[----:B------:R-:W-:Y:S05]  /*0430*/  @!P1 BRA !P2, `(.L_x_10) ;  /* 0x0000000400249947 */ /* 0x000fea0005000000 */
[----:B------:R-:W-:-:S04]  /*0440*/  LOP3.LUT P2, RZ, R7, 0x7fffffff, RZ, 0xc0, !PT ;  /* 0x7fffffff07ff7812 */ /* 0x000fc8000784c0ff */
[----:B------:R-:W-:-:S13]  /*0450*/  PLOP3.LUT P1, PT, P1, P2, PT, 0x2f, 0xf2 ;  /* 0x0000000000f2781c */ /* 0x000fda0000f24577 */
[----:B------:R-:W-:Y:S05]  /*0460*/  @P1 BRA `(.L_x_11) ;  /* 0x0000000400101947 */ /* 0x000fea0003800000 */
[----:B------:R-:W-:-:S04]  /*0470*/  LOP3.LUT P1, RZ, R8, 0x7fffffff, RZ, 0xc0, !PT ;  /* 0x7fffffff08ff7812 */ /* 0x000fc8000782c0ff */
[----:B------:R-:W-:-:S13]  /*0480*/  PLOP3.LUT P0, PT, P0, P1, PT, 0x2f, 0xf2 ;  /* 0x0000000000f2781c */ /* 0x000fda0000702577 */
[----:B------:R-:W-:Y:S05]  /*0490*/  @P0 BRA `(.L_x_12) ;  /* 0x0000000000f80947 */ /* 0x000fea0003800000 */
[----:B------:R-:W-:Y:S02]  /*04a0*/  ISETP.GE.AND P0, PT, R10, RZ, PT ;  /* 0x000000ff0a00720c */ /* 0x000fe40003f06270 */
[----:B------:R-:W-:-:S11]  /*04b0*/  ISETP.GE.AND P1, PT, R11, RZ, PT ;  /* 0x000000ff0b00720c */ /* 0x000fd60003f26270 */
[----:B------:R-:W-:Y:S02]  /*04c0*/  @P0 IMAD.MOV.U32 R9, RZ, RZ, RZ ;  /* 0x000000ffff090224 */ /* 0x000fe400078e00ff */
[----:B------:R-:W-:Y:S01]  /*04d0*/  @!P0 FFMA R7, R0, 1.84467440737095516160e+19, RZ ;  /* 0x5f80000000078823 */ /* 0x000fe200000000ff */
[----:B------:R-:W-:Y:S02]  /*04e0*/  @!P0 IMAD.MOV.U32 R9, RZ, RZ, -0x40 ;  /* 0xffffffc0ff098424 */ /* 0x000fe400078e00ff */
[----:B------:R-:W-:Y:S02]  /*04f0*/  @!P1 FFMA R8, R3, 1.84467440737095516160e+19, RZ ;  /* 0x5f80000003089823 */ /* 0x000fe400000000ff */
[----:B------:R-:W-:-:S07]  /*0500*/  @!P1 VIADD R9, R9, 0x40 ;  /* 0x0000004009099836 */ /* 0x000fce0000000000 */
.L_x_8:
[----:B------:R-:W-:Y:S01]  /*0510*/  LEA R3, R6, 0xc0800000, 0x17 ;  /* 0xc080000006037811 */ /* 0x000fe200078eb8ff */
[----:B------:R-:W-:-:S04]  /*0520*/  VIADD R5, R5, 0xffffff81 ;  /* 0xffffff8105057836 */ /* 0x000fc80000000000 */
[----:B------:R-:W-:Y:S01]  /*0530*/  IMAD.IADD R3, R8, 0x1, -R3 ;  /* 0x0000000108037824 */ /* 0x000fe200078e0a03 */
[C---:B------:R-:W-:Y:S01]  /*0540*/  IADD3 R6, PT, PT, R5.reuse, 0x7f, -R6 ;  /* 0x0000007f05067810 */ /* 0x040fe20007ffe806 */
[----:B------:R-:W-:Y:S02]  /*0550*/  IMAD R0, R5, -0x800000, R7 ;  /* 0xff80000005007824 */ /* 0x000fe400078e0207 */
[----:B------:R-:W0:Y:S01]  /*0560*/  MUFU.RCP R8, R3 ;  /* 0x0000000300087308 */ /* 0x000e220000001000 */
[----:B------:R-:W-:Y:S01]  /*0570*/  FADD.FTZ R11, -R3, -RZ ;  /* 0x800000ff030b7221 */ /* 0x000fe20000010100 */
[----:B------:R-:W-:-:S03]  /*0580*/  IMAD.IADD R6, R6, 0x1, R9 ;  /* 0x0000000106067824 */ /* 0x000fc600078e0209 */
[----:B0-----:R-:W-:-:S04]  /*0590*/  FFMA R13, R8, R11, 1 ;  /* 0x3f800000080d7423 */ /* 0x001fc8000000000b */
[----:B------:R-:W-:-:S04]  /*05a0*/  FFMA R10, R8, R13, R8 ;  /* 0x0000000d080a7223 */ /* 0x000fc80000000008 */
[----:B------:R-:W-:-:S04]  /*05b0*/  FFMA R7, R0, R10, RZ ;  /* 0x0000000a00077223 */ /* 0x000fc800000000ff */
[----:B------:R-:W-:-:S04]  /*05c0*/  FFMA R8, R11, R7, R0 ;  /* 0x000000070b087223 */ /* 0x000fc80000000000 */
[----:B------:R-:W-:-:S04]  /*05d0*/  FFMA R7, R10, R8, R7 ;  /* 0x000000080a077223 */ /* 0x000fc80000000007 */
[----:B------:R-:W-:-:S04]  /*05e0*/  FFMA R8, R11, R7, R0 ;  /* 0x000000070b087223 */ /* 0x000fc80000000000 */
[----:B------:R-:W-:-:S05]  /*05f0*/  FFMA R0, R10, R8, R7 ;  /* 0x000000080a007223 */ /* 0x000fca0000000007 */
[----:B------:R-:W-:-:S04]  /*0600*/  SHF.R.U32.HI R3, RZ, 0x17, R0 ;  /* 0x00000017ff037819 */ /* 0x000fc80000011600 */
[----:B------:R-:W-:-:S05]  /*0610*/  LOP3.LUT R3, R3, 0xff, RZ, 0xc0, !PT ;  /* 0x000000ff03037812 */ /* 0x000fca00078ec0ff */
[----:B------:R-:W-:-:S04]  /*0620*/  IMAD.IADD R9, R3, 0x1, R6 ;  /* 0x0000000103097824 */ /* 0x000fc800078e0206 */
[----:B------:R-:W-:-:S05]  /*0630*/  VIADD R3, R9, 0xffffffff ;  /* 0xffffffff09037836 */ /* 0x000fca0000000000 */
[----:B------:R-:W-:-:S13]  /*0640*/  ISETP.GE.U32.AND P0, PT, R3, 0xfe, PT ;  /* 0x000000fe0300780c */ /* 0x000fda0003f06070 */
[----:B------:R-:W-:Y:S05]  /*0650*/  @!P0 BRA `(.L_x_13) ;  /* 0x0000000000808947 */ /* 0x000fea0003800000 */
[----:B------:R-:W-:-:S13]  /*0660*/  ISETP.GT.AND P0, PT, R9, 0xfe, PT ;  /* 0x000000fe0900780c */ /* 0x000fda0003f04270 */
[----:B------:R-:W-:Y:S05]  /*0670*/  @P0 BRA `(.L_x_14) ;  /* 0x00000000006c0947 */ /* 0x000fea0003800000 */
[----:B------:R-:W-:-:S13]  /*0680*/  ISETP.GE.AND P0, PT, R9, 0x1, PT ;  /* 0x000000010900780c */ /* 0x000fda0003f06270 */
[----:B------:R-:W-:Y:S05]  /*0690*/  @P0 BRA `(.L_x_15) ;  /* 0x0000000000980947 */ /* 0x000fea0003800000 */
[----:B------:R-:W-:Y:S02]  /*06a0*/  ISETP.GE.AND P0, PT, R9, -0x18, PT ;  /* 0xffffffe80900780c */ /* 0x000fe40003f06270 */
[----:B------:R-:W-:-:S11]  /*06b0*/  LOP3.LUT R0, R0, 0x80000000, RZ, 0xc0, !PT ;  /* 0x8000000000007812 */ /* 0x000fd600078ec0ff */
[----:B------:R-:W-:Y:S05]  /*06c0*/  @!P0 BRA `(.L_x_15) ;  /* 0x00000000008c8947 */ /* 0x000fea0003800000 */
[CCC-:B------:R-:W-:Y:S01]  /*06d0*/  FFMA.RZ R3, R10.reuse, R8.reuse, R7.reuse ;  /* 0x000000080a037223 */ /* 0x1c0fe2000000c007 */
[CCC-:B------:R-:W-:Y:S01]  /*06e0*/  FFMA.RM R6, R10.reuse, R8.reuse, R7.reuse ;  /* 0x000000080a067223 */ /* 0x1c0fe20000004007 */
[C---:B------:R-:W-:Y:S02]  /*06f0*/  ISETP.NE.AND P2, PT, R9.reuse, RZ, PT ;  /* 0x000000ff0900720c */ /* 0x040fe40003f45270 */
[----:B------:R-:W-:Y:S02]  /*0700*/  ISETP.NE.AND P1, PT, R9, RZ, PT ;  /* 0x000000ff0900720c */ /* 0x000fe40003f25270 */
[----:B------:R-:W-:Y:S01]  /*0710*/  LOP3.LUT R5, R3, 0x7fffff, RZ, 0xc0, !PT ;  /* 0x007fffff03057812 */ /* 0x000fe200078ec0ff */
[----:B------:R-:W-:Y:S01]  /*0720*/  FFMA.RP R3, R10, R8, R7 ;  /* 0x000000080a037223 */ /* 0x000fe20000008007 */
[----:B------:R-:W-:Y:S02]  /*0730*/  VIADD R8, R9, 0x20 ;  /* 0x0000002009087836 */ /* 0x000fe40000000000 */
[----:B------:R-:W-:Y:S01]  /*0740*/  LOP3.LUT R5, R5, 0x800000, RZ, 0xfc, !PT ;  /* 0x0080000005057812 */ /* 0x000fe200078efcff */
[----:B------:R-:W-:Y:S01]  /*0750*/  IMAD.MOV R7, RZ, RZ, -R9 ;  /* 0x000000ffff077224 */ /* 0x000fe200078e0a09 */
[----:B------:R-:W-:-:S02]  /*0760*/  FSETP.NEU.FTZ.AND P0, PT, R3, R6, PT ;  /* 0x000000060300720b */ /* 0x000fc40003f1d000 */
[----:B------:R-:W-:Y:S02]  /*0770*/  SHF.L.U32 R8, R5, R8, RZ ;  /* 0x0000000805087219 */ /* 0x000fe400000006ff */
[----:B------:R-:W-:Y:S02]  /*0780*/  SEL R6, R7, RZ, P2 ;  /* 0x000000ff07067207 */ /* 0x000fe40001000000 */
[----:B------:R-:W-:Y:S02]  /*0790*/  ISETP.NE.AND P1, PT, R8, RZ, P1 ;  /* 0x000000ff0800720c */ /* 0x000fe40000f25270 */
[----:B------:R-:W-:Y:S02]  /*07a0*/  SHF.R.U32.HI R6, RZ, R6, R5 ;  /* 0x00000006ff067219 */ /* 0x000fe40000011605 */
[----:B------:R-:W-:Y:S02]  /*07b0*/  PLOP3.LUT P0, PT, P0, P1, PT, 0xf8, 0x8f ;  /* 0x00000000008f781c */ /* 0x000fe40000703f70 */
[----:B------:R-:W-:-:S02]  /*07c0*/  SHF.R.U32.HI R8, RZ, 0x1, R6 ;  /* 0x00000001ff087819 */ /* 0x000fc40000011606 */
[----:B------:R-:W-:-:S04]  /*07d0*/  SEL R3, RZ, 0x1, !P0 ;  /* 0x00000001ff037807 */ /* 0x000fc80004000000 */
[----:B------:R-:W-:-:S04]  /*07e0*/  LOP3.LUT R3, R3, 0x1, R8, 0xf8, !PT ;  /* 0x0000000103037812 */ /* 0x000fc800078ef808 */
[----:B------:R-:W-:-:S05]  /*07f0*/  LOP3.LUT R3, R3, R6, RZ, 0xc0, !PT ;  /* 0x0000000603037212 */ /* 0x000fca00078ec0ff */
[----:B------:R-:W-:-:S05]  /*0800*/  IMAD.IADD R3, R8, 0x1, R3 ;  /* 0x0000000108037824 */ /* 0x000fca00078e0203 */
[----:B------:R-:W-:Y:S01]  /*0810*/  LOP3.LUT R0, R3, R0, RZ, 0xfc, !PT ;  /* 0x0000000003007212 */ /* 0x000fe200078efcff */
[----:B------:R-:W-:Y:S06]  /*0820*/  BRA `(.L_x_15) ;  /* 0x0000000000347947 */ /* 0x000fec0003800000 */
.L_x_14:
[----:B------:R-:W-:-:S04]  /*0830*/  LOP3.LUT R0, R0, 0x80000000, RZ, 0xc0, !PT ;  /* 0x8000000000007812 */ /* 0x000fc800078ec0ff */
[----:B------:R-:W-:Y:S01]  /*0840*/  LOP3.LUT R0, R0, 0x7f800000, RZ, 0xfc, !PT ;  /* 0x7f80000000007812 */ /* 0x000fe200078efcff */
[----:B------:R-:W-:Y:S06]  /*0850*/  BRA `(.L_x_15) ;  /* 0x0000000000287947 */ /* 0x000fec0003800000 */
.L_x_13:
[----:B------:R-:W-:Y:S01]  /*0860*/  IMAD R0, R6, 0x800000, R0 ;  /* 0x0080000006007824 */ /* 0x000fe200078e0200 */
[----:B------:R-:W-:Y:S06]  /*0870*/  BRA `(.L_x_15) ;  /* 0x0000000000207947 */ /* 0x000fec0003800000 */
.L_x_12:
[----:B------:R-:W-:-:S04]  /*0880*/  LOP3.LUT R0, R8, 0x80000000, R7, 0x48, !PT ;  /* 0x8000000008007812 */ /* 0x000fc800078e4807 */
[----:B------:R-:W-:Y:S01]  /*0890*/  LOP3.LUT R0, R0, 0x7f800000, RZ, 0xfc, !PT ;  /* 0x7f80000000007812 */ /* 0x000fe200078efcff */
[----:B------:R-:W-:Y:S06]  /*08a0*/  BRA `(.L_x_15) ;  /* 0x0000000000147947 */ /* 0x000fec0003800000 */
.L_x_11:
[----:B------:R-:W-:Y:S01]  /*08b0*/  LOP3.LUT R0, R8, 0x80000000, R7, 0x48, !PT ;  /* 0x8000000008007812 */ /* 0x000fe200078e4807 */
[----:B------:R-:W-:Y:S06]  /*08c0*/  BRA `(.L_x_15) ;  /* 0x00000000000c7947 */ /* 0x000fec0003800000 */
.L_x_10:
[----:B------:R-:W0:Y:S01]  /*08d0*/  MUFU.RSQ R0, -QNAN ;  /* 0xffc0000000007908 */ /* 0x000e220000001400 */
[----:B------:R-:W-:Y:S05]  /*08e0*/  BRA `(.L_x_15) ;  /* 0x0000000000047947 */ /* 0x000fea0003800000 */
.L_x_9:
[----:B------:R-:W-:-:S07]  /*08f0*/  FADD.FTZ R0, R0, R3 ;  /* 0x0000000300007221 */ /* 0x000fce0000010000 */
.L_x_15:
[----:B------:R-:W-:-:S04]  /*0900*/  IMAD.MOV.U32 R5, RZ, RZ, 0x0 ;  /* 0x00000000ff057424 */ /* 0x000fc800078e00ff */
[----:B0-----:R-:W-:Y:S05]  /*0910*/  RET.REL.NODEC R4 `(_Z16waveEquationStepPfS_S_ifff) ;  /* 0xfffffff404b87950 */ /* 0x001fea0003c3ffff */
.L_x_16:
        /* <DEDUP_REMOVED lines=14> */
.L_x_189:


//--------------------- .text._Z16monteCarloOptionPfifffffy --------------------------
	.section	.text._Z16monteCarloOptionPfifffffy,"ax",@progbits
	.align	128
        .global         _Z16monteCarloOptionPfifffffy
        .type           _Z16monteCarloOptionPfifffffy,@function
        .size           _Z16monteCarloOptionPfifffffy,(.L_x_190 - _Z16monteCarloOptionPfifffffy)
        .other          _Z16monteCarloOptionPfifffffy,@"STO_CUDA_ENTRY STV_DEFAULT"
_Z16monteCarloOptionPfifffffy:
.text._Z16monteCarloOptionPfifffffy:
[----:B------:R-:W0:Y:S01]  /*0000*/  LDC R1, c[0x0][0x37c] ;  /* 0x0000df00ff017b82 */ /* 0x000e220000000800 */
[----:B------:R-:W1:Y:S07]  /*0010*/  S2R R3, SR_TID.X ;  /* 0x0000000000037919 */ /* 0x000e6e0000002100 */
[----:B------:R-:W1:Y:S01]  /*0020*/  S2UR UR4, SR_CTAID.X ;  /* 0x00000000000479c3 */ /* 0x000e620000002500 */
[----:B------:R-:W2:Y:S01]  /*0030*/  LDCU UR5, c[0x0][0x388] ;  /* 0x00007100ff0577ac */ /* 0x000ea20008000800 */
[----:B0-----:R-:W-:-:S06]  /*0040*/  VIADD R1, R1, 0xffffffd0 ;  /* 0xffffffd001017836 */ /* 0x001fcc0000000000 */
[----:B------:R-:W1:Y:S02]  /*0050*/  LDC R10, c[0x0][0x360] ;  /* 0x0000d800ff0a7b82 */ /* 0x000e640000000800 */
[----:B-1----:R-:W-:-:S05]  /*0060*/  IMAD R10, R10, UR4, R3 ;  /* 0x000000040a0a7c24 */ /* 0x002fca000f8e0203 */
[----:B--2---:R-:W-:-:S13]  /*0070*/  ISETP.GE.AND P0, PT, R10, UR5, PT ;  /* 0x000000050a007c0c */ /* 0x004fda000bf06270 */
[----:B------:R-:W-:Y:S05]  /*0080*/  @P0 EXIT ;  /* 0x000000000000094d */ /* 0x000fea0003800000 */
[----:B------:R-:W0:Y:S01]  /*0090*/  LDC.64 R2, c[0x0][0x3a0] ;  /* 0x0000e800ff027b82 */ /* 0x000e220000000a00 */
[----:B------:R-:W-:Y:S01]  /*00a0*/  ISETP.NE.AND P0, PT, R10, RZ, PT ;  /* 0x000000ff0a00720c */ /* 0x000fe20003f05270 */
[----:B------:R-:W1:Y:S01]  /*00b0*/  LDCU.64 UR6, c[0x0][0x358] ;  /* 0x00006b00ff0677ac */ /* 0x000e620008000a00 */
[----:B------:R-:W-:Y:S01]  /*00c0*/  BSSY.RECONVERGENT B0, `(.L_x_17) ;  /* 0x0000262000007945 */ /* 0x000fe20003800200 */
[----:B0-----:R-:W-:Y:S02]  /*00d0*/  LOP3.LUT R0, R2, 0xaad26b49, RZ, 0x3c, !PT ;  /* 0xaad26b4902007812 */ /* 0x001fe400078e3cff */
[----:B------:R-:W-:-:S03]  /*00e0*/  LOP3.LUT R2, R3, 0xf7dcefdd, RZ, 0x3c, !PT ;  /* 0xf7dcefdd03027812 */ /* 0x000fc600078e3cff */
[----:B------:R-:W-:Y:S02]  /*00f0*/  IMAD R0, R0, 0x4182bed5, RZ ;  /* 0x4182bed500007824 */ /* 0x000fe400078e02ff */
[----:B------:R-:W-:Y:S02]  /*0100*/  IMAD R9, R2, -0x658354e5, RZ ;  /* 0x9a7cab1b02097824 */ /* 0x000fe400078e02ff */
[C---:B------:R-:W-:Y:S01]  /*0110*/  VIADD R3, R0.reuse, 0x75bcd15 ;  /* 0x075bcd1500037836 */ /* 0x040fe20000000000 */
[C---:B------:R-:W-:Y:S01]  /*0120*/  LOP3.LUT R6, R0.reuse, 0x159a55e5, RZ, 0x3c, !PT ;  /* 0x159a55e500067812 */ /* 0x040fe200078e3cff */
[C---:B------:R-:W-:Y:S01]  /*0130*/  VIADD R5, R0.reuse, 0x583f19 ;  /* 0x00583f1900057836 */ /* 0x040fe20000000000 */
[----:B------:R-:W-:Y:S01]  /*0140*/  IADD3 R2, PT, PT, R0, 0x64f0c9, R9 ;  /* 0x0064f0c900027810 */ /* 0x000fe20007ffe009 */
[C---:B------:R-:W-:Y:S01]  /*0150*/  VIADD R7, R9.reuse, 0x1f123bb5 ;  /* 0x1f123bb509077836 */ /* 0x040fe20000000000 */
[----:B------:R-:W-:Y:S02]  /*0160*/  LOP3.LUT R4, R9, 0x5491333, RZ, 0x3c, !PT ;  /* 0x0549133309047812 */ /* 0x000fe400078e3cff */
[----:B------:R-:W-:Y:S01]  /*0170*/  SHF.R.S32.HI R0, RZ, 0x1f, R10 ;  /* 0x0000001fff007819 */ /* 0x000fe2000001140a */
[----:B------:R0:W-:Y:S04]  /*0180*/  STL.64 [R1], R2 ;  /* 0x0000000201007387 */ /* 0x0001e80000100a00 */
[----:B------:R0:W-:Y:S04]  /*0190*/  STL.64 [R1+0x8], R6 ;  /* 0x0000080601007387 */ /* 0x0001e80000100a00 */
[----:B------:R0:W-:Y:S01]  /*01a0*/  STL.64 [R1+0x10], R4 ;  /* 0x0000100401007387 */ /* 0x0001e20000100a00 */
[----:B-1----:R-:W-:Y:S05]  /*01b0*/  @!P0 BRA `(.L_x_18) ;  /* 0x0000002400488947 */ /* 0x002fea0003800000 */
[----:B------:R-:W-:Y:S02]  /*01c0*/  IMAD.MOV.U32 R13, RZ, RZ, R0 ;  /* 0x000000ffff0d7224 */ /* 0x000fe400078e0000 */
[----:B------:R-:W-:Y:S02]  /*01d0*/  IMAD.MOV.U32 R11, RZ, RZ, RZ ;  /* 0x000000ffff0b7224 */ /* 0x000fe400078e00ff */
[----:B0-----:R-:W-:-:S07]  /*01e0*/  IMAD.MOV.U32 R2, RZ, RZ, R10 ;  /* 0x000000ffff027224 */ /* 0x001fce00078e000a */
.L_x_27:
[----:B------:R-:W-:Y:S01]  /*01f0*/  LOP3.LUT R0, R2, 0x3, RZ, 0xc0, !PT ;  /* 0x0000000302007812 */ /* 0x000fe200078ec0ff */
[----:B------:R-:W-:Y:S03]  /*0200*/  BSSY.RECONVERGENT B1, `(.L_x_19) ;  /* 0x0000247000017945 */ /* 0x000fe60003800200 */
[----:B------:R-:W-:-:S04]  /*0210*/  ISETP.NE.U32.AND P0, PT, R0, RZ, PT ;  /* 0x000000ff0000720c */ /* 0x000fc80003f05070 */
[----:B------:R-:W-:-:S13]  /*0220*/  ISETP.NE.AND.EX P0, PT, RZ, RZ, PT, P0 ;  /* 0x000000ffff00720c */ /* 0x000fda0003f05300 */
[----:B0-----:R-:W-:Y:S05]  /*0230*/  @!P0 BRA `(.L_x_20) ;  /* 0x00000024000c8947 */ /* 0x001fea0003800000 */
[----:B------:R-:W0:Y:S01]  /*0240*/  LDC.64 R8, c[0x4][RZ] ;  /* 0x01000000ff087b82 */ /* 0x000e220000000a00 */
[----:B------:R-:W-:Y:S01]  /*0250*/  IMAD.MOV.U32 R0, RZ, RZ, RZ ;  /* 0x000000ffff007224 */ /* 0x000fe200078e00ff */
[----:B------:R-:W-:Y:S02]  /*0260*/  CS2R R4, SRZ ;  /* 0x0000000000047805 */ /* 0x000fe4000001ff00 */
[----:B------:R-:W-:Y:S01]  /*0270*/  CS2R R6, SRZ ;  /* 0x0000000000067805 */ /* 0x000fe2000001ff00 */
[----:B------:R-:W-:Y:S02]  /*0280*/  IMAD.MOV.U32 R3, RZ, RZ, RZ ;  /* 0x000000ffff037224 */ /* 0x000fe400078e00ff */
[----:B0-----:R-:W-:-:S07]  /*0290*/  IMAD.WIDE.U32 R8, R11, 0xc80, R8 ;  /* 0x00000c800b087825 */ /* 0x001fce00078e0008 */
.L_x_22:
[----:B------:R-:W-:-:S06]  /*02a0*/  IMAD R12, R0, 0x4, R1 ;  /* 0x00000004000c7824 */ /* 0x000fcc00078e0201 */
[----:B------:R-:W5:Y:S01]  /*02b0*/  LDL R12, [R12+0x4] ;  /* 0x000004000c0c7983 */ /* 0x000f620000100800 */
[----:B------:R-:W-:-:S05]  /*02c0*/  UMOV UR4, URZ ;  /* 0x000000ff00047c82 */ /* 0x000fca0008000000 */
.L_x_21:
[----:B-----5:R-:W-:Y:S01]  /*02d0*/  SHF.R.U32.HI R22, RZ, UR4, R12 ;  /* 0x00000004ff167c19 */ /* 0x020fe2000801160c */
[----:B------:R-:W-:-:S03]  /*02e0*/  IMAD.SHL.U32 R14, R0, 0x20, RZ ;  /* 0x00000020000e7824 */ /* 0x000fc600078e00ff */
[----:B------:R-:W-:Y:S01]  /*02f0*/  LOP3.LUT R15, R22, 0x1, RZ, 0xc0, !PT ;  /* 0x00000001160f7812 */ /* 0x000fe200078ec0ff */
[----:B------:R-:W-:-:S03]  /*0300*/  VIADD R14, R14, UR4 ;  /* 0x000000040e0e7c36 */ /* 0x000fc60008000000 */
[----:B------:R-:W-:Y:S01]  /*0310*/  ISETP.NE.U32.AND P0, PT, R15, 0x1, PT ;  /* 0x000000010f00780c */ /* 0x000fe20003f05070 */
[----:B------:R-:W-:-:S03]  /*0320*/  IMAD R15, R14, 0x5, RZ ;  /* 0x000000050e0f7824 */ /* 0x000fc600078e02ff */
[----:B------:R-:W-:Y:S01]  /*0330*/  R2P PR, R22, 0x7e ;  /* 0x0000007e16007804 */ /* 0x000fe20000000000 */
[----:B------:R-:W-:-:S08]  /*0340*/  IMAD.WIDE.U32 R14, R15, 0x4, R8 ;  /* 0x000000040f0e7825 */ /* 0x000fd000078e0008 */
[----:B------:R-:W2:Y:S04]  /*0350*/  @!P0 LDG.E R16, desc[UR6][R14.64+0x10] ;  /* 0x000010060e108981 */ /* 0x000ea8000c1e1900 */
[----:B------:R-:W3:Y:S04]  /*0360*/  @P1 LDG.E R18, desc[UR6][R14.64+0x24] ;  /* 0x000024060e121981 */ /* 0x000ee8000c1e1900 */
[----:B------:R-:W4:Y:S04]  /*0370*/  @P2 LDG.E R20, desc[UR6][R14.64+0x38] ;  /* 0x000038060e142981 */ /* 0x000f28000c1e1900 */
[----:B------:R-:W4:Y:S04]  /*0380*/  @P3 LDG.E R24, desc[UR6][R14.64+0x4c] ;  /* 0x00004c060e183981 */ /* 0x000f28000c1e1900 */
[----:B------:R-:W4:Y:S04]  /*0390*/  @P4 LDG.E R26, desc[UR6][R14.64+0x60] ;  /* 0x000060060e1a4981 */ /* 0x000f28000c1e1900 */
[----:B------:R-:W4:Y:S04]  /*03a0*/  @!P0 LDG.E R17, desc[UR6][R14.64+0x4] ;  /* 0x000004060e118981 */ /* 0x000f28000c1e1900 */
[----:B------:R-:W4:Y:S04]  /*03b0*/  @!P0 LDG.E R19, desc[UR6][R14.64+0xc] ;  /* 0x00000c060e138981 */ /* 0x000f28000c1e1900 */
[----:B------:R-:W4:Y:S04]  /*03c0*/  @P1 LDG.E R21, desc[UR6][R14.64+0x18] ;  /* 0x000018060e151981 */ /* 0x000f28000c1e1900 */
[----:B------:R-:W4:Y:S04]  /*03d0*/  @P3 LDG.E R23, desc[UR6][R14.64+0x40] ;  /* 0x000040060e173981 */ /* 0x000f28000c1e1900 */
[----:B------:R-:W4:Y:S04]  /*03e0*/  @P5 LDG.E R25, desc[UR6][R14.64+0x70] ;  /* 0x000070060e195981 */ /* 0x000f28000c1e1900 */
[----:B------:R-:W4:Y:S01]  /*03f0*/  @P6 LDG.E R28, desc[UR6][R14.64+0x88] ;  /* 0x000088060e1c6981 */ /* 0x000f22000c1e1900 */
[----:B--2---:R-:W-:-:S03]  /*0400*/  @!P0 LOP3.LUT R5, R5, R16, RZ, 0x3c, !PT ;  /* 0x0000001005058212 */ /* 0x004fc600078e3cff */
[----:B------:R-:W2:Y:S01]  /*0410*/  @!P0 LDG.E R16, desc[UR6][R14.64] ;  /* 0x000000060e108981 */ /* 0x000ea2000c1e1900 */
[----:B---3--:R-:W-:-:S03]  /*0420*/  @P1 LOP3.LUT R5, R5, R18, RZ, 0x3c, !PT ;  /* 0x0000001205051212 */ /* 0x008fc600078e3cff */
[----:B------:R-:W3:Y:S01]  /*0430*/  @!P0 LDG.E R18, desc[UR6][R14.64+0x8] ;  /* 0x000008060e128981 */ /* 0x000ee2000c1e1900 */
[----:B----4-:R-:W-:-:S03]  /*0440*/  @P2 LOP3.LUT R5, R5, R20, RZ, 0x3c, !PT ;  /* 0x0000001405052212 */ /* 0x010fc600078e3cff */
[----:B------:R-:W4:Y:S01]  /*0450*/  @P1 LDG.E R20, desc[UR6][R14.64+0x14] ;  /* 0x000014060e141981 */ /* 0x000f22000c1e1900 */
[----:B------:R-:W-:-:S03]  /*0460*/  @P3 LOP3.LUT R5, R5, R24, RZ, 0x3c, !PT ;  /* 0x0000001805053212 */ /* 0x000fc600078e3cff */
[----:B------:R-:W4:Y:S01]  /*0470*/  @P5 LDG.E R24, desc[UR6][R14.64+0x74] ;  /* 0x000074060e185981 */ /* 0x000f22000c1e1900 */
[----:B------:R-:W-:-:S03]  /*0480*/  @P4 LOP3.LUT R5, R5, R26, RZ, 0x3c, !PT ;  /* 0x0000001a05054212 */ /* 0x000fc600078e3cff */
[----:B------:R-:W4:Y:S01]  /*0490*/  @P3 LDG.E R26, desc[UR6][R14.64+0x44] ;  /* 0x000044060e1a3981 */ /* 0x000f22000c1e1900 */
[----:B------:R-:W-:-:S03]  /*04a0*/  @!P0 LOP3.LUT R6, R6, R17, RZ, 0x3c, !PT ;  /* 0x0000001106068212 */ /* 0x000fc600078e3cff */
[----:B------:R-:W4:Y:S01]  /*04b0*/  @P1 LDG.E R17, desc[UR6][R14.64+0x20] ;  /* 0x000020060e111981 */ /* 0x000f22000c1e1900 */
[----:B------:R-:W-:-:S03]  /*04c0*/  @!P0 LOP3.LUT R4, R4, R19, RZ, 0x3c, !PT ;  /* 0x0000001304048212 */ /* 0x000fc600078e3cff */
[----:B------:R-:W4:Y:S01]  /*04d0*/  @P2 LDG.E R19, desc[UR6][R14.64+0x2c] ;  /* 0x00002c060e132981 */ /* 0x000f22000c1e1900 */
[----:B------:R-:W-:-:S03]  /*04e0*/  @P1 LOP3.LUT R6, R6, R21, RZ, 0x3c, !PT ;  /* 0x0000001506061212 */ /* 0x000fc600078e3cff */
[----:B------:R-:W4:Y:S01]  /*04f0*/  @P2 LDG.E R21, desc[UR6][R14.64+0x34] ;  /* 0x000034060e152981 */ /* 0x000f22000c1e1900 */
[----:B--2---:R-:W-:-:S03]  /*0500*/  @!P0 LOP3.LUT R3, R3, R16, RZ, 0x3c, !PT ;  /* 0x0000001003038212 */ /* 0x004fc600078e3cff */
[----:B------:R-:W2:Y:S01]  /*0510*/  @P1 LDG.E R16, desc[UR6][R14.64+0x1c] ;  /* 0x00001c060e101981 */ /* 0x000ea2000c1e1900 */
[----:B---3--:R-:W-:-:S03]  /*0520*/  @!P0 LOP3.LUT R7, R7, R18, RZ, 0x3c, !PT ;  /* 0x0000001207078212 */ /* 0x008fc600078e3cff */
[----:B------:R-:W3:Y:S01]  /*0530*/  @P2 LDG.E R18, desc[UR6][R14.64+0x28] ;  /* 0x000028060e122981 */ /* 0x000ee2000c1e1900 */
[----:B----4-:R-:W-:-:S03]  /*0540*/  @P1 LOP3.LUT R3, R3, R20, RZ, 0x3c, !PT ;  /* 0x0000001403031212 */ /* 0x010fc600078e3cff */
[----:B------:R-:W4:Y:S01]  /*0550*/  @P2 LDG.E R20, desc[UR6][R14.64+0x30] ;  /* 0x000030060e142981 */ /* 0x000f22000c1e1900 */
[----:B------:R-:W-:-:S03]  /*0560*/  @P5 LOP3.LUT R5, R5, R24, RZ, 0x3c, !PT ;  /* 0x0000001805055212 */ /* 0x000fc600078e3cff */
[----:B------:R-:W4:Y:S01]  /*0570*/  @P3 LDG.E R24, desc[UR6][R14.64+0x3c] ;  /* 0x00003c060e183981 */ /* 0x000f22000c1e1900 */
[----:B------:R-:W-:-:S03]  /*0580*/  @P1 LOP3.LUT R4, R4, R17, RZ, 0x3c, !PT ;  /* 0x0000001104041212 */ /* 0x000fc600078e3cff */
[----:B------:R-:W4:Y:S01]  /*0590*/  @P3 LDG.E R17, desc[UR6][R14.64+0x48] ;  /* 0x000048060e113981 */ /* 0x000f22000c1e1900 */
[----:B------:R-:W-:-:S03]  /*05a0*/  @P2 LOP3.LUT R6, R6, R19, RZ, 0x3c, !PT ;  /* 0x0000001306062212 */ /* 0x000fc600078e3cff */
[----:B------:R-:W4:Y:S01]  /*05b0*/  @P4 LDG.E R19, desc[UR6][R14.64+0x54] ;  /* 0x000054060e134981 */ /* 0x000f22000c1e1900 */
[----:B------:R-:W-:Y:S02]  /*05c0*/  @P2 LOP3.LUT R4, R4, R21, RZ, 0x3c, !PT ;  /* 0x0000001504042212 */ /* 0x000fe400078e3cff */
[----:B------:R-:W-:Y:S01]  /*05d0*/  @P3 LOP3.LUT R6, R6, R23, RZ, 0x3c, !PT ;  /* 0x0000001706063212 */ /* 0x000fe200078e3cff */
[----:B------:R-:W4:Y:S04]  /*05e0*/  @P4 LDG.E R21, desc[UR6][R14.64+0x5c] ;  /* 0x00005c060e154981 */ /* 0x000f28000c1e1900 */
[----:B------:R-:W4:Y:S01]  /*05f0*/  @P5 LDG.E R23, desc[UR6][R14.64+0x68] ;  /* 0x000068060e175981 */ /* 0x000f22000c1e1900 */
[----:B--2---:R-:W-:-:S03]  /*0600*/  @P1 LOP3.LUT R7, R7, R16, RZ, 0x3c, !PT ;  /* 0x0000001007071212 */ /* 0x004fc600078e3cff */
[----:B------:R-:W2:Y:S01]  /*0610*/  @P4 LDG.E R16, desc[UR6][R14.64+0x50] ;  /* 0x000050060e104981 */ /* 0x000ea2000c1e1900 */
[----:B---3--:R-:W-:-:S03]  /*0620*/  @P2 LOP3.LUT R3, R3, R18, RZ, 0x3c, !PT ;  /* 0x0000001203032212 */ /* 0x008fc600078e3cff */
[----:B------:R-:W3:Y:S01]  /*0630*/  @P4 LDG.E R18, desc[UR6][R14.64+0x58] ;  /* 0x000058060e124981 */ /* 0x000ee2000c1e1900 */
[----:B----4-:R-:W-:-:S03]  /*0640*/  @P2 LOP3.LUT R7, R7, R20, RZ, 0x3c, !PT ;  /* 0x0000001407072212 */ /* 0x010fc600078e3cff */
[----:B------:R-:W4:Y:S01]  /*0650*/  @P5 LDG.E R20, desc[UR6][R14.64+0x64] ;  /* 0x000064060e145981 */ /* 0x000f22000c1e1900 */
[----:B------:R-:W-:-:S03]  /*0660*/  @P3 LOP3.LUT R3, R3, R24, RZ, 0x3c, !PT ;  /* 0x0000001803033212 */ /* 0x000fc600078e3cff */
[----:B------:R-:W4:Y:S01]  /*0670*/  @P5 LDG.E R24, desc[UR6][R14.64+0x6c] ;  /* 0x00006c060e185981 */ /* 0x000f22000c1e1900 */
[----:B------:R-:W-:Y:S02]  /*0680*/  LOP3.LUT P0, RZ, R22, 0x80, RZ, 0xc0, !PT ;  /* 0x0000008016ff7812 */ /* 0x000fe4000780c0ff */
[----:B------:R-:W-:Y:S02]  /*0690*/  @P3 LOP3.LUT R7, R7, R26, RZ, 0x3c, !PT ;  /* 0x0000001a07073212 */ /* 0x000fe400078e3cff */
[----:B------:R-:W-:Y:S02]  /*06a0*/  @P3 LOP3.LUT R4, R4, R17, RZ, 0x3c, !PT ;  /* 0x0000001104043212 */ /* 0x000fe400078e3cff */
[----:B------:R-:W4:Y:S01]  /*06b0*/  @P6 LDG.E R17, desc[UR6][R14.64+0x7c] ;  /* 0x00007c060e116981 */ /* 0x000f22000c1e1900 */
[----:B------:R-:W-:-:S03]  /*06c0*/  @P4 LOP3.LUT R6, R6, R19, RZ, 0x3c, !PT ;  /* 0x0000001306064212 */ /* 0x000fc600078e3cff */
[----:B------:R-:W4:Y:S01]  /*06d0*/  @P6 LDG.E R19, desc[UR6][R14.64+0x84] ;  /* 0x000084060e136981 */ /* 0x000f22000c1e1900 */
[----:B------:R-:W-:-:S03]  /*06e0*/  @P4 LOP3.LUT R4, R4, R21, RZ, 0x3c, !PT ;  /* 0x0000001504044212 */ /* 0x000fc600078e3cff */
[----:B------:R-:W4:Y:S01]  /*06f0*/  @P0 LDG.E R26, desc[UR6][R14.64+0x9c] ;  /* 0x00009c060e1a0981 */ /* 0x000f22000c1e1900 */
[----:B------:R-:W-:-:S03]  /*0700*/  @P5 LOP3.LUT R6, R6, R23, RZ, 0x3c, !PT ;  /* 0x0000001706065212 */ /* 0x000fc600078e3cff */
        /* <DEDUP_REMOVED lines=10> */
[----:B------:R-:W-:Y:S02]  /*07b0*/  @P5 LOP3.LUT R4, R4, R25, RZ, 0x3c, !PT ;  /* 0x0000001904045212 */ /* 0x000fe400078e3cff */
[----:B------:R-:W-:Y:S02]  /*07c0*/  @P6 LOP3.LUT R5, R5, R28, RZ, 0x3c, !PT ;  /* 0x0000001c05056212 */ /* 0x000fe400078e3cff */
[----:B------:R-:W-:Y:S02]  /*07d0*/  @P6 LOP3.LUT R6, R6, R17, RZ, 0x3c, !PT ;  /* 0x0000001106066212 */ /* 0x000fe400078e3cff */
[----:B------:R-:W-:Y:S02]  /*07e0*/  @P6 LOP3.LUT R4, R4, R19, RZ, 0x3c, !PT ;  /* 0x0000001304046212 */ /* 0x000fe400078e3cff */
[----:B------:R-:W-:Y:S02]  /*07f0*/  @P0 LOP3.LUT R5, R5, R26, RZ, 0x3c, !PT ;  /* 0x0000001a05050212 */ /* 0x000fe400078e3cff */
[----:B------:R-:W-:-:S02]  /*0800*/  @P0 LOP3.LUT R6, R6, R21, RZ, 0x3c, !PT ;  /* 0x0000001506060212 */ /* 0x000fc400078e3cff */
[----:B------:R-:W-:Y:S02]  /*0810*/  @P0 LOP3.LUT R4, R4, R23, RZ, 0x3c, !PT ;  /* 0x0000001704040212 */ /* 0x000fe400078e3cff */
[----:B--2---:R-:W-:Y:S02]  /*0820*/  @P6 LOP3.LUT R3, R3, R16, RZ, 0x3c, !PT ;  /* 0x0000001003036212 */ /* 0x004fe400078e3cff */
[----:B---3--:R-:W-:Y:S02]  /*0830*/  @P6 LOP3.LUT R7, R7, R18, RZ, 0x3c, !PT ;  /* 0x0000001207076212 */ /* 0x008fe400078e3cff */
[----:B----4-:R-:W-:Y:S02]  /*0840*/  @P0 LOP3.LUT R3, R3, R20, RZ, 0x3c, !PT ;  /* 0x0000001403030212 */ /* 0x010fe400078e3cff */
[----:B------:R-:W-:Y:S02]  /*0850*/  @P0 LOP3.LUT R7, R7, R24, RZ, 0x3c, !PT ;  /* 0x0000001807070212 */ /* 0x000fe400078e3cff */
[----:B------:R-:W-:-:S13]  /*0860*/  R2P PR, R22.B1, 0x7f ;  /* 0x0000007f16007804 */ /* 0x000fda0000001000 */
[----:B------:R-:W2:Y:S04]  /*0870*/  @P0 LDG.E R18, desc[UR6][R14.64+0xa0] ;  /* 0x0000a0060e120981 */ /* 0x000ea8000c1e1900 */
[----:B------:R-:W3:Y:S04]  /*0880*/  @P0 LDG.E R19, desc[UR6][R14.64+0xa4] ;  /* 0x0000a4060e130981 */ /* 0x000ee8000c1e1900 */
[----:B------:R-:W4:Y:S04]  /*0890*/  @P0 LDG.E R20, desc[UR6][R14.64+0xa8] ;  /* 0x0000a8060e140981 */ /* 0x000f28000c1e1900 */
[----:B------:R-:W4:Y:S04]  /*08a0*/  @P0 LDG.E R21, desc[UR6][R14.64+0xac] ;  /* 0x0000ac060e150981 */ /* 0x000f28000c1e1900 */
[----:B------:R-:W4:Y:S04]  /*08b0*/  @P0 LDG.E R24, desc[UR6][R14.64+0xb0] ;  /* 0x0000b0060e180981 */ /* 0x000f28000c1e1900 */
[----:B------:R-:W4:Y:S04]  /*08c0*/  @P1 LDG.E R16, desc[UR6][R14.64+0xbc] ;  /* 0x0000bc060e101981 */ /* 0x000f28000c1e1900 */
[----:B------:R-:W4:Y:S04]  /*08d0*/  @P1 LDG.E R26, desc[UR6][R14.64+0xb4] ;  /* 0x0000b4060e1a1981 */ /* 0x000f28000c1e1900 */
        /* <DEDUP_REMOVED lines=11> */
[----:B------:R-:W-:Y:S01]  /*0990*/  LOP3.LUT P0, RZ, R22, 0x8000, RZ, 0xc0, !PT ;  /* 0x0000800016ff7812 */ /* 0x000fe2000780c0ff */
[----:B------:R-:W4:Y:S01]  /*09a0*/  @P2 LDG.E R24, desc[UR6][R14.64+0xd8] ;  /* 0x0000d8060e182981 */ /* 0x000f22000c1e1900 */
[----:B------:R-:W-:-:S03]  /*09b0*/  @P1 LOP3.LUT R7, R7, R16, RZ, 0x3c, !PT ;  /* 0x0000001007071212 */ /* 0x000fc600078e3cff */
[----:B------:R-:W4:Y:S01]  /*09c0*/  @P2 LDG.E R22, desc[UR6][R14.64+0xd0] ;  /* 0x0000d0060e162981 */ /* 0x000f22000c1e1900 */
[----:B------:R-:W-:-:S03]  /*09d0*/  @P1 LOP3.LUT R3, R3, R26, RZ, 0x3c, !PT ;  /* 0x0000001a03031212 */ /* 0x000fc600078e3cff */
[----:B------:R-:W4:Y:S01]  /*09e0*/  @P3 LDG.E R16, desc[UR6][R14.64+0xe4] ;  /* 0x0000e4060e103981 */ /* 0x000f22000c1e1900 */
[----:B------:R-:W-:-:S03]  /*09f0*/  @P1 LOP3.LUT R6, R6, R23, RZ, 0x3c, !PT ;  /* 0x0000001706061212 */ /* 0x000fc600078e3cff */
[----:B------:R-:W4:Y:S01]  /*0a00*/  @P3 LDG.E R26, desc[UR6][R14.64+0xdc] ;  /* 0x0000dc060e1a3981 */ /* 0x000f22000c1e1900 */
[----:B------:R-:W-:-:S03]  /*0a10*/  @P1 LOP3.LUT R4, R4, R17, RZ, 0x3c, !PT ;  /* 0x0000001104041212 */ /* 0x000fc600078e3cff */
        /* <DEDUP_REMOVED lines=43> */
[----:B------:R-:W-:-:S04]  /*0cd0*/  UIADD3 UR4, UPT, UPT, UR4, 0x10, URZ ;  /* 0x0000001004047890 */ /* 0x000fc8000fffe0ff */
[----:B------:R-:W-:Y:S01]  /*0ce0*/  UISETP.NE.AND UP0, UPT, UR4, 0x20, UPT ;  /* 0x000000200400788c */ /* 0x000fe2000bf05270 */
[----:B--2---:R-:W-:Y:S02]  /*0cf0*/  @P5 LOP3.LUT R5, R5, R18, RZ, 0x3c, !PT ;  /* 0x0000001205055212 */ /* 0x004fe400078e3cff */
[----:B---3--:R-:W-:Y:S02]  /*0d00*/  @P6 LOP3.LUT R6, R6, R19, RZ, 0x3c, !PT ;  /* 0x0000001306066212 */ /* 0x008fe400078e3cff */
[----:B----4-:R-:W-:Y:S02]  /*0d10*/  @P6 LOP3.LUT R3, R3, R20, RZ, 0x3c, !PT ;  /* 0x0000001403036212 */ /* 0x010fe400078e3cff */
[----:B------:R-:W-:Y:S02]  /*0d20*/  @P6 LOP3.LUT R4, R4, R21, RZ, 0x3c, !PT ;  /* 0x0000001504046212 */ /* 0x000fe400078e3cff */
[----:B------:R-:W-:Y:S02]  /*0d30*/  @P6 LOP3.LUT R7, R7, R22, RZ, 0x3c, !PT ;  /* 0x0000001607076212 */ /* 0x000fe400078e3cff */
[----:B------:R-:W-:-:S02]  /*0d40*/  @P6 LOP3.LUT R5, R5, R16, RZ, 0x3c, !PT ;  /* 0x0000001005056212 */ /* 0x000fc400078e3cff */
[----:B------:R-:W-:Y:S02]  /*0d50*/  @P0 LOP3.LUT R3, R3, R24, RZ, 0x3c, !PT ;  /* 0x0000001803030212 */ /* 0x000fe400078e3cff */
[----:B------:R-:W-:Y:S02]  /*0d60*/  @P0 LOP3.LUT R5, R5, R28, RZ, 0x3c, !PT ;  /* 0x0000001c05050212 */ /* 0x000fe400078e3cff */
[----:B------:R-:W-:Y:S02]  /*0d70*/  @P0 LOP3.LUT R7, R7, R26, RZ, 0x3c, !PT ;  /* 0x0000001a07070212 */ /* 0x000fe400078e3cff */
[----:B------:R-:W-:Y:S02]  /*0d80*/  @P0 LOP3.LUT R4, R4, R23, RZ, 0x3c, !PT ;  /* 0x0000001704040212 */ /* 0x000fe400078e3cff */
[----:B------:R-:W-:Y:S01]  /*0d90*/  @P0 LOP3.LUT R6, R6, R17, RZ, 0x3c, !PT ;  /* 0x0000001106060212 */ /* 0x000fe200078e3cff */
[----:B------:R-:W-:Y:S06]  /*0da0*/  BRA.U UP0, `(.L_x_21) ;  /* 0xfffffff500487547 */ /* 0x000fec000b83ffff */
[----:B------:R-:W-:-:S05]  /*0db0*/  VIADD R0, R0, 0x1 ;  /* 0x0000000100007836 */ /* 0x000fca0000000000 */
[----:B------:R-:W-:-:S13]  /*0dc0*/  ISETP.NE.AND P0, PT, R0, 0x5, PT ;  /* 0x000000050000780c */ /* 0x000fda0003f05270 */
[----:B------:R-:W-:Y:S05]  /*0dd0*/  @P0 BRA `(.L_x_22) ;  /* 0xfffffff400300947 */ /* 0x000fea000383ffff */
[----:B------:R-:W-:Y:S01]  /*0de0*/  LOP3.LUT R0, R2, 0x3, RZ, 0xc0, !PT ;  /* 0x0000000302007812 */ /* 0x000fe200078ec0ff */
[----:B------:R0:W-:Y:S03]  /*0df0*/  STL.64 [R1+0x8], R6 ;  /* 0x0000080601007387 */ /* 0x0001e60000100a00 */
[----:B------:R-:W-:Y:S01]  /*0e00*/  ISETP.NE.U32.AND P0, PT, R0, 0x1, PT ;  /* 0x000000010000780c */ /* 0x000fe20003f05070 */
[----:B------:R0:W-:Y:S03]  /*0e10*/  STL.64 [R1+0x10], R4 ;  /* 0x0000100401007387 */ /* 0x0001e60000100a00 */
[----:B------:R-:W-:Y:S01]  /*0e20*/  ISETP.NE.AND.EX P0, PT, RZ, RZ, PT, P0 ;  /* 0x000000ffff00720c */ /* 0x000fe20003f05300 */
[----:B------:R0:W-:-:S12]  /*0e30*/  STL [R1+0x4], R3 ;  /* 0x0000040301007387 */ /* 0x0001d80000100800 */
[----:B0-----:R-:W-:Y:S05]  /*0e40*/  @!P0 BRA `(.L_x_20) ;  /* 0x0000001800088947 */ /* 0x001fea0003800000 */
[----:B------:R-:W-:Y:S01]  /*0e50*/  UMOV UR4, URZ ;  /* 0x000000ff00047c82 */ /* 0x000fe20008000000 */
[----:B------:R-:W-:Y:S01]  /*0e60*/  UMOV UR5, URZ ;  /* 0x000000ff00057c82 */ /* 0x000fe20008000000 */
[----:B------:R-:W-:Y:S02]  /*0e70*/  IMAD.MOV.U32 R0, RZ, RZ, RZ ;  /* 0x000000ffff007224 */ /* 0x000fe400078e00ff */
[----:B------:R-:W-:Y:S02]  /*0e80*/  IMAD.MOV.U32 R4, RZ, RZ, RZ ;  /* 0x000000ffff047224 */ /* 0x000fe400078e00ff */
[----:B------:R-:W-:Y:S02]  /*0e90*/  IMAD.MOV.U32 R7, RZ, RZ, RZ ;  /* 0x000000ffff077224 */ /* 0x000fe400078e00ff */
[----:B------:R-:W-:Y:S02]  /*0ea0*/  IMAD.MOV.U32 R3, RZ, RZ, RZ ;  /* 0x000000ffff037224 */ /* 0x000fe400078e00ff */
[----:B------:R-:W-:-:S02]  /*0eb0*/  IMAD.U32 R5, RZ, RZ, UR4 ;  /* 0x00000004ff057e24 */ /* 0x000fc4000f8e00ff */
[----:B------:R-:W-:-:S07]  /*0ec0*/  IMAD.U32 R6, RZ, RZ, UR5 ;  /* 0x00000005ff067e24 */ /* 0x000fce000f8e00ff */
.L_x_24:
[----:B------:R-:W-:-:S06]  /*0ed0*/  IMAD R12, R0, 0x4, R1 ;  /* 0x00000004000c7824 */ /* 0x000fcc00078e0201 */
[----:B------:R-:W5:Y:S01]  /*0ee0*/  LDL R12, [R12+0x4] ;  /* 0x000004000c0c7983 */ /* 0x000f620000100800 */
[----:B------:R-:W-:-:S05]  /*0ef0*/  UMOV UR4, URZ ;  /* 0x000000ff00047c82 */ /* 0x000fca0008000000 */
.L_x_23:
        /* <DEDUP_REMOVED lines=178> */
[----:B------:R0:W-:Y:S03]  /*1a20*/  STL [R1+0x4], R3 ;  /* 0x0000040301007387 */ /* 0x0001e60000100800 */
[----:B------:R-:W-:Y:S01]  /*1a30*/  ISETP.NE.U32.AND P0, PT, R0, 0x3, PT ;  /* 0x000000030000780c */ /* 0x000fe20003f05070 */
[----:B------:R0:W-:Y:S03]  /*1a40*/  STL.64 [R1+0x8], R6 ;  /* 0x0000080601007387 */ /* 0x0001e60000100a00 */
[----:B------:R-:W-:Y:S01]  /*1a50*/  ISETP.NE.AND.EX P0, PT, RZ, RZ, PT, P0 ;  /* 0x000000ffff00720c */ /* 0x000fe20003f05300 */
[----:B------:R0:W-:-:S12]  /*1a60*/  STL.64 [R1+0x10], R4 ;  /* 0x0000100401007387 */ /* 0x0001d80000100a00 */
[----:B0-----:R-:W-:Y:S05]  /*1a70*/  @P0 BRA `(.L_x_20) ;  /* 0x0000000800fc0947 */ /* 0x001fea0003800000 */
        /* <DEDUP_REMOVED lines=8> */
.L_x_26:
[----:B------:R-:W-:-:S06]  /*1b00*/  IMAD R12, R0, 0x4, R1 ;  /* 0x00000004000c7824 */ /* 0x000fcc00078e0201 */
[----:B------:R-:W5:Y:S01]  /*1b10*/  LDL R12, [R12+0x4] ;  /* 0x000004000c0c7983 */ /* 0x000f620000100800 */
[----:B------:R-:W-:-:S05]  /*1b20*/  UMOV UR4, URZ ;  /* 0x000000ff00047c82 */ /* 0x000fca0008000000 */
.L_x_25:
        /* <DEDUP_REMOVED lines=177> */
[----:B------:R0:W-:Y:S04]  /*2640*/  STL [R1+0x4], R3 ;  /* 0x0000040301007387 */ /* 0x0001e80000100800 */
[----:B------:R0:W-:Y:S04]  /*2650*/  STL.64 [R1+0x8], R6 ;  /* 0x0000080601007387 */ /* 0x0001e80000100a00 */
[----:B------:R0:W-:Y:S02]  /*2660*/  STL.64 [R1+0x10], R4 ;  /* 0x0000100401007387 */ /* 0x0001e40000100a00 */
.L_x_20:
[----:B------:R-:W-:Y:S05]  /*2670*/  BSYNC.RECONVERGENT B1 ;  /* 0x0000000000017941 */ /* 0x000fea0003800200 */
.L_x_19:
[C---:B------:R-:W-:Y:S01]  /*2680*/  ISETP.GT.U32.AND P0, PT, R2.reuse, 0x3, PT ;  /* 0x000000030200780c */ /* 0x040fe20003f04070 */
[----:B------:R-:W-:Y:S01]  /*2690*/  VIADD R11, R11, 0x1 ;  /* 0x000000010b0b7836 */ /* 0x000fe20000000000 */
[--C-:B------:R-:W-:Y:S02]  /*26a0*/  SHF.R.U64 R2, R2, 0x2, R13.reuse ;  /* 0x0000000202027819 */ /* 0x100fe4000000120d */
[----:B------:R-:W-:Y:S02]  /*26b0*/  ISETP.GT.U32.AND.EX P0, PT, R13, RZ, PT, P0 ;  /* 0x000000ff0d00720c */ /* 0x000fe40003f04100 */
[----:B------:R-:W-:-:S11]  /*26c0*/  SHF.R.U32.HI R13, RZ, 0x2, R13 ;  /* 0x00000002ff0d7819 */ /* 0x000fd6000001160d */
[----:B------:R-:W-:Y:S05]  /*26d0*/  @P0 BRA `(.L_x_27) ;  /* 0xffffffd800c40947 */ /* 0x000fea000383ffff */
.L_x_18:
[----:B------:R-:W-:Y:S05]  /*26e0*/  BSYNC.RECONVERGENT B0 ;  /* 0x0000000000007941 */ /* 0x000fea0003800200 */
.L_x_17:
[----:B------:R-:W1:Y:S01]  /*26f0*/  LDC.64 R8, c[0x0][0x3a0] ;  /* 0x0000e800ff087b82 */ /* 0x000e620000000a00 */
[----:B------:R-:W-:Y:S01]  /*2700*/  SHF.R.U32.HI R0, RZ, 0x2, R3 ;  /* 0x00000002ff007819 */ /* 0x000fe20000011603 */
[----:B------:R-:W-:Y:S03]  /*2710*/  BSSY.RECONVERGENT B0, `(.L_x_28) ;  /* 0x0000040000007945 */ /* 0x000fe60003800200 */
[----:B------:R-:W-:Y:S01]  /*2720*/  LOP3.LUT R0, R0, R3, RZ, 0x3c, !PT ;  /* 0x0000000300007212 */ /* 0x000fe200078e3cff */
[----:B0-----:R-:W-:-:S04]  /*2730*/  IMAD.SHL.U32 R3, R5, 0x10, RZ ;  /* 0x0000001005037824 */ /* 0x001fc800078e00ff */
[----:B------:R-:W-:-:S05]  /*2740*/  IMAD.SHL.U32 R2, R0, 0x2, RZ ;  /* 0x0000000200027824 */ /* 0x000fca00078e00ff */
[----:B------:R-:W-:Y:S01]  /*2750*/  LOP3.LUT R2, R0, R2, R3, 0x96, !PT ;  /* 0x0000000200027212 */ /* 0x000fe200078e9603 */
[----:B------:R-:W-:-:S03]  /*2760*/  IMAD.MOV.U32 R3, RZ, RZ, 0x2f800000 ;  /* 0x2f800000ff037424 */ /* 0x000fc600078e00ff */
[----:B------:R-:W-:Y:S02]  /*2770*/  LOP3.LUT R5, R2, R5, RZ, 0x3c, !PT ;  /* 0x0000000502057212 */ /* 0x000fe400078e3cff */
[----:B-1----:R-:W-:Y:S02]  /*2780*/  LOP3.LUT R8, R8, 0xaad26b49, RZ, 0x3c, !PT ;  /* 0xaad26b4908087812 */ /* 0x002fe400078e3cff */
[----:B------:R-:W-:-:S03]  /*2790*/  LOP3.LUT R9, R9, 0xf7dcefdd, RZ, 0x3c, !PT ;  /* 0xf7dcefdd09097812 */ /* 0x000fc600078e3cff */
[----:B------:R-:W-:Y:S02]  /*27a0*/  IMAD R8, R8, 0x4182bed5, RZ ;  /* 0x4182bed508087824 */ /* 0x000fe400078e02ff */
[----:B------:R-:W-:-:S05]  /*27b0*/  IMAD R9, R9, -0x658354e5, RZ ;  /* 0x9a7cab1b09097824 */ /* 0x000fca00078e02ff */
[----:B------:R-:W-:Y:S01]  /*27c0*/  IADD3 R0, PT, PT, R8, 0x64f0c9, R9 ;  /* 0x0064f0c908007810 */ /* 0x000fe20007ffe009 */
[----:B------:R-:W-:-:S03]  /*27d0*/  IMAD.MOV.U32 R9, RZ, RZ, 0x3e055027 ;  /* 0x3e055027ff097424 */ /* 0x000fc600078e00ff */
[----:B------:R-:W-:-:S04]  /*27e0*/  IADD3 R2, PT, PT, R0, 0x587c5, R5 ;  /* 0x000587c500027810 */ /* 0x000fc80007ffe005 */
[----:B------:R-:W-:-:S05]  /*27f0*/  I2FP.F32.U32 R2, R2 ;  /* 0x0000000200027245 */ /* 0x000fca0000201000 */
[----:B------:R-:W-:-:S05]  /*2800*/  FFMA R2, R2, R3, 1.1641532182693481445e-10 ;  /* 0x2f00000002027423 */ /* 0x000fca0000000003 */
[----:B------:R-:W-:-:S13]  /*2810*/  FSETP.GEU.AND P0, PT, R2, 1.175494350822287508e-38, PT ;  /* 0x008000000200780b */ /* 0x000fda0003f0e000 */
[----:B------:R-:W-:-:S04]  /*2820*/  @!P0 FMUL R2, R2, 8388608 ;  /* 0x4b00000002028820 */ /* 0x000fc80000400000 */
[----:B------:R-:W-:-:S05]  /*2830*/  VIADD R3, R2, 0xc0d55555 ;  /* 0xc0d5555502037836 */ /* 0x000fca0000000000 */
[----:B------:R-:W-:-:S04]  /*2840*/  LOP3.LUT R7, R3, 0xff800000, RZ, 0xc0, !PT ;  /* 0xff80000003077812 */ /* 0x000fc800078ec0ff */
[----:B------:R-:W-:Y:S01]  /*2850*/  I2FP.F32.S32 R4, R7 ;  /* 0x0000000700047245 */ /* 0x000fe20000201400 */
[----:B------:R-:W-:Y:S02]  /*2860*/  IMAD.IADD R3, R2, 0x1, -R7 ;  /* 0x0000000102037824 */ /* 0x000fe400078e0a07 */
[----:B------:R-:W-:Y:S02]  /*2870*/  IMAD.MOV.U32 R7, RZ, RZ, 0x7f800000 ;  /* 0x7f800000ff077424 */ /* 0x000fe400078e00ff */
[----:B------:R-:W-:-:S04]  /*2880*/  FADD R8, R3, -1 ;  /* 0xbf80000003087421 */ /* 0x000fc80000000000 */
[----:B------:R-:W-:-:S04]  /*2890*/  FFMA R3, R8, -R9, 0.14084610342979431152 ;  /* 0x3e1039f608037423 */ /* 0x000fc80000000809 */
[----:B------:R-:W-:-:S04]  /*28a0*/  FFMA R3, R8, R3, -0.12148627638816833496 ;  /* 0xbdf8cdcc08037423 */ /* 0x000fc80000000003 */
[----:B------:R-:W-:-:S04]  /*28b0*/  FFMA R3, R8, R3, 0.13980610668659210205 ;  /* 0x3e0f295508037423 */ /* 0x000fc80000000003 */
[----:B------:R-:W-:-:S04]  /*28c0*/  FFMA R3, R8, R3, -0.16684235632419586182 ;  /* 0xbe2ad8b908037423 */ /* 0x000fc80000000003 */
[----:B------:R-:W-:-:S04]  /*28d0*/  FFMA R3, R8, R3, 0.20012299716472625732 ;  /* 0x3e4ced0b08037423 */ /* 0x000fc80000000003 */
[----:B------:R-:W-:-:S04]  /*28e0*/  FFMA R3, R8, R3, -0.24999669194221496582 ;  /* 0xbe7fff2208037423 */ /* 0x000fc80000000003 */
[----:B------:R-:W-:-:S04]  /*28f0*/  FFMA R3, R8, R3, 0.33333182334899902344 ;  /* 0x3eaaaa7808037423 */ /* 0x000fc80000000003 */
[----:B------:R-:W-:Y:S01]  /*2900*/  FFMA R9, R8, R3, -0.5 ;  /* 0xbf00000008097423 */ /* 0x000fe20000000003 */
[----:B------:R-:W-:Y:S02]  /*2910*/  FSEL R3, RZ, -23, P0 ;  /* 0xc1b80000ff037808 */ /* 0x000fe40000000000 */
[----:B------:R-:W-:Y:S01]  /*2920*/  ISETP.GT.U32.AND P0, PT, R2, 0x7f7fffff, PT ;  /* 0x7f7fffff0200780c */ /* 0x000fe20003f04070 */
[----:B------:R-:W-:Y:S02]  /*2930*/  FMUL R9, R8, R9 ;  /* 0x0000000908097220 */ /* 0x000fe40000400000 */
[----:B------:R-:W-:Y:S01]  /*2940*/  FFMA R4, R4, 1.1920928955078125e-07, R3 ;  /* 0x3400000004047823 */ /* 0x000fe20000000003 */
[----:B------:R-:W-:Y:S01]  /*2950*/  SHF.R.U32.HI R3, RZ, 0x2, R6 ;  /* 0x00000002ff037819 */ /* 0x000fe20000011606 */
[----:B------:R-:W-:-:S03]  /*2960*/  FFMA R9, R8, R9, R8 ;  /* 0x0000000908097223 */ /* 0x000fc60000000008 */
[----:B------:R-:W-:Y:S01]  /*2970*/  LOP3.LUT R3, R3, R6, RZ, 0x3c, !PT ;  /* 0x0000000603037212 */ /* 0x000fe200078e3cff */
[----:B------:R-:W-:Y:S01]  /*2980*/  FFMA R9, R4, 0.69314718246459960938, R9 ;  /* 0x3f31721804097823 */ /* 0x000fe20000000009 */
[----:B------:R-:W-:-:S03]  /*2990*/  IMAD.SHL.U32 R4, R5, 0x10, RZ ;  /* 0x0000001005047824 */ /* 0x000fc600078e00ff */
[C---:B------:R-:W-:Y:S01]  /*29a0*/  @P0 FFMA R9, R2.reuse, R7, +INF ;  /* 0x7f80000002090423 */ /* 0x040fe20000000007 */
[----:B------:R-:W-:Y:S01]  /*29b0*/  FSETP.NEU.AND P0, PT, R2, RZ, PT ;  /* 0x000000ff0200720b */ /* 0x000fe20003f0d000 */
[----:B------:R-:W-:Y:S02]  /*29c0*/  IMAD.SHL.U32 R6, R3, 0x2, RZ ;  /* 0x0000000203067824 */ /* 0x000fe400078e00ff */
[----:B------:R-:W-:-:S03]  /*29d0*/  FMUL R9, R9, -2 ;  /* 0xc000000009097820 */ /* 0x000fc60000400000 */
[----:B------:R-:W-:Y:S02]  /*29e0*/  LOP3.LUT R4, R3, R6, R4, 0x96, !PT ;  /* 0x0000000603047212 */ /* 0x000fe400078e9604 */
[----:B------:R-:W-:Y:S02]  /*29f0*/  FSEL R9, R9, +INF , P0 ;  /* 0x7f80000009097808 */ /* 0x000fe40000000000 */
[----:B------:R-:W-:Y:S02]  /*2a00*/  LOP3.LUT R5, R4, R5, RZ, 0x3c, !PT ;  /* 0x0000000504057212 */ /* 0x000fe400078e3cff */
[----:B------:R0:W1:Y:S01]  /*2a10*/  MUFU.RSQ R2, R9 ;  /* 0x0000000900027308 */ /* 0x0000620000001400 */
[----:B------:R-:W-:Y:S01]  /*2a20*/  VIADD R3, R9, 0xf3000000 ;  /* 0xf300000009037836 */ /* 0x000fe20000000000 */
[----:B------:R-:W-:Y:S01]  /*2a30*/  IADD3 R5, PT, PT, R0, 0xb0f8a, R5 ;  /* 0x000b0f8a00057810 */ /* 0x000fe20007ffe005 */
[----:B------:R-:W-:-:S03]  /*2a40*/  IMAD.MOV.U32 R0, RZ, RZ, 0x30c90fdb ;  /* 0x30c90fdbff007424 */ /* 0x000fc600078e00ff */
[----:B------:R-:W-:Y:S02]  /*2a50*/  ISETP.GT.U32.AND P0, PT, R3, 0x727fffff, PT ;  /* 0x727fffff0300780c */ /* 0x000fe40003f04070 */
[----:B------:R-:W-:-:S05]  /*2a60*/  I2FP.F32.U32 R5, R5 ;  /* 0x0000000500057245 */ /* 0x000fca0000201000 */
[----:B------:R-:W-:-:S06]  /*2a70*/  FFMA R5, R5, R0, 7.314590599882819788e-10 ;  /* 0x30490fdb05057423 */ /* 0x000fcc0000000000 */
[----:B01----:R-:W-:Y:S05]  /*2a80*/  @!P0 BRA `(.L_x_29) ;  /* 0x0000000000108947 */ /* 0x003fea0003800000 */
[----:B------:R-:W-:Y:S01]  /*2a90*/  IMAD.MOV.U32 R0, RZ, RZ, R9 ;  /* 0x000000ffff007224 */ /* 0x000fe200078e0009 */
[----:B------:R-:W-:-:S07]  /*2aa0*/  MOV R9, 0x2ac0 ;  /* 0x00002ac000097802 */ /* 0x000fce0000000f00 */
[----:B------:R-:W-:Y:S05]  /*2ab0*/  CALL.REL.NOINC `($__internal_1_$__cuda_sm20_sqrt_rn_f32_slowpath) ;  /* 0x0000000000d07944 */ /* 0x000fea0003c00000 */
[----:B------:R-:W-:Y:S05]  /*2ac0*/  BRA `(.L_x_30) ;  /* 0x0000000000107947 */ /* 0x000fea0003800000 */
.L_x_29:
[----:B------:R-:W-:Y:S01]  /*2ad0*/  FMUL.FTZ R0, R9, R2 ;  /* 0x0000000209007220 */ /* 0x000fe20000410000 */
[----:B------:R-:W-:-:S03]  /*2ae0*/  FMUL.FTZ R2, R2, 0.5 ;  /* 0x3f00000002027820 */ /* 0x000fc60000410000 */
[----:B------:R-:W-:-:S04]  /*2af0*/  FFMA R3, -R0, R0, R9 ;  /* 0x0000000000037223 */ /* 0x000fc80000000109 */
[----:B------:R-:W-:-:S07]  /*2b00*/  FFMA R0, R3, R2, R0 ;  /* 0x0000000203007223 */ /* 0x000fce0000000000 */
.L_x_30:
[----:B------:R-:W-:Y:S05]  /*2b10*/  BSYNC.RECONVERGENT B0 ;  /* 0x0000000000007941 */ /* 0x000fea0003800200 */
.L_x_28:
[----:B------:R-:W0:Y:S01]  /*2b20*/  LDC.64 R6, c[0x0][0x398] ;  /* 0x0000e600ff067b82 */ /* 0x000e220000000a00 */
[----:B------:R-:W-:Y:S01]  /*2b30*/  FMUL.RZ R3, R5, 0.15915493667125701904 ;  /* 0x3e22f98305037820 */ /* 0x000fe2000040c000 */
[----:B------:R-:W1:Y:S05]  /*2b40*/  LDCU UR4, c[0x0][0x394] ;  /* 0x00007280ff0477ac */ /* 0x000e6a0008000800 */
[----:B------:R-:W2:Y:S01]  /*2b50*/  MUFU.SIN R3, R3 ;  /* 0x0000000300037308 */ /* 0x000ea20000000400 */
[----:B0-----:R-:W-:-:S07]  /*2b60*/  VIADD R4, R7, 0xf3000000 ;  /* 0xf300000007047836 */ /* 0x001fce0000000000 */
[----:B------:R0:W3:Y:S01]  /*2b70*/  MUFU.RSQ R2, R7 ;  /* 0x0000000700027308 */ /* 0x0000e20000001400 */
[----:B------:R-:W-:Y:S01]  /*2b80*/  FMUL R5, R6, -0.5 ;  /* 0xbf00000006057820 */ /* 0x000fe20000400000 */
[----:B--2---:R-:W-:Y:S01]  /*2b90*/  FMUL R11, R3, R0 ;  /* 0x00000000030b7220 */ /* 0x004fe20000400000 */
[----:B------:R-:W-:Y:S02]  /*2ba0*/  ISETP.GT.U32.AND P0, PT, R4, 0x727fffff, PT ;  /* 0x727fffff0400780c */ /* 0x000fe40003f04070 */
[----:B-1----:R-:W-:-:S11]  /*2bb0*/  FFMA R5, R5, R6, UR4 ;  /* 0x0000000405057e23 */ /* 0x002fd60008000006 */
[----:B0-----:R-:W-:Y:S05]  /*2bc0*/  @!P0 BRA `(.L_x_31) ;  /* 0x00000000001c8947 */ /* 0x001fea0003800000 */
[----:B------:R-:W0:Y:S01]  /*2bd0*/  LDCU UR4, c[0x0][0x39c] ;  /* 0x00007380ff0477ac */ /* 0x000e220008000800 */
[----:B------:R-:W-:Y:S01]  /*2be0*/  BSSY.RECONVERGENT B0, `(.L_x_32) ;  /* 0x0000004000007945 */ /* 0x000fe20003800200 */
[----:B------:R-:W-:Y:S01]  /*2bf0*/  MOV R9, 0x2c20 ;  /* 0x00002c2000097802 */ /* 0x000fe20000000f00 */
[----:B0-----:R-:W-:-:S07]  /*2c00*/  IMAD.U32 R0, RZ, RZ, UR4 ;  /* 0x00000004ff007e24 */ /* 0x001fce000f8e00ff */
[----:B---3--:R-:W-:Y:S05]  /*2c10*/  CALL.REL.NOINC `($__internal_1_$__cuda_sm20_sqrt_rn_f32_slowpath) ;  /* 0x0000000000787944 */ /* 0x008fea0003c00000 */
[----:B------:R-:W-:Y:S05]  /*2c20*/  BSYNC.RECONVERGENT B0 ;  /* 0x0000000000007941 */ /* 0x000fea0003800200 */
.L_x_32:
[----:B------:R-:W-:Y:S05]  /*2c30*/  BRA `(.L_x_33) ;  /* 0x0000000000107947 */ /* 0x000fea0003800000 */
.L_x_31:
[C---:B---3--:R-:W-:Y:S01]  /*2c40*/  FMUL.FTZ R0, R2.reuse, R7 ;  /* 0x0000000702007220 */ /* 0x048fe20000410000 */
[----:B------:R-:W-:-:S03]  /*2c50*/  FMUL.FTZ R2, R2, 0.5 ;  /* 0x3f00000002027820 */ /* 0x000fc60000410000 */
[----:B------:R-:W-:-:S04]  /*2c60*/  FFMA R3, -R0, R0, R7 ;  /* 0x0000000000037223 */ /* 0x000fc80000000107 */
[----:B------:R-:W-:-:S07]  /*2c70*/  FFMA R0, R3, R2, R0 ;  /* 0x0000000203007223 */ /* 0x000fce0000000000 */
.L_x_33:
[----:B------:R-:W0:Y:S01]  /*2c80*/  LDCU.64 UR4, c[0x0][0x398] ;  /* 0x00007300ff0477ac */ /* 0x000e220008000a00 */
[----:B------:R-:W-:Y:S01]  /*2c90*/  IMAD.MOV.U32 R3, RZ, RZ, 0x3bbb989d ;  /* 0x3bbb989dff037424 */ /* 0x000fe200078e00ff */
[----:B------:R-:W1:Y:S01]  /*2ca0*/  LDC R4, c[0x0][0x390] ;  /* 0x0000e400ff047b82 */ /* 0x000e620000000800 */
[----:B------:R-:W2:Y:S01]  /*2cb0*/  LDCU.64 UR8, c[0x0][0x380] ;  /* 0x00007000ff0877ac */ /* 0x000ea20008000a00 */
[----:B0-----:R-:W-:Y:S01]  /*2cc0*/  FMUL R0, R0, UR4 ;  /* 0x0000000400007c20 */ /* 0x001fe20008400000 */
[----:B------:R-:W1:Y:S03]  /*2cd0*/  LDCU UR4, c[0x0][0x38c] ;  /* 0x00007180ff0477ac */ /* 0x000e660008000800 */
[----:B------:R-:W-:-:S04]  /*2ce0*/  FMUL R0, R11, R0 ;  /* 0x000000000b007220 */ /* 0x000fc80000400000 */
[----:B------:R-:W-:Y:S01]  /*2cf0*/  FFMA R0, R5, UR5, R0 ;  /* 0x0000000505007c23 */ /* 0x000fe20008000000 */
[----:B------:R-:W-:-:S03]  /*2d00*/  IMAD.MOV.U32 R5, RZ, RZ, 0x437c0000 ;  /* 0x437c0000ff057424 */ /* 0x000fc600078e00ff */
[----:B------:R-:W-:-:S04]  /*2d10*/  FFMA.SAT R2, R0, R3, 0.5 ;  /* 0x3f00000000027423 */ /* 0x000fc80000002003 */
[----:B------:R-:W-:Y:S01]  /*2d20*/  FFMA.RM R2, R2, R5, 12582913 ;  /* 0x4b40000102027423 */ /* 0x000fe20000004005 */
[----:B------:R-:W-:-:S03]  /*2d30*/  SHF.R.S32.HI R5, RZ, 0x1f, R10 ;  /* 0x0000001fff057819 */ /* 0x000fc6000001140a */
[C---:B------:R-:W-:Y:S01]  /*2d40*/  FADD R3, R2.reuse, -12583039 ;  /* 0xcb40007f02037421 */ /* 0x040fe20000000000 */
[----:B------:R-:W-:-:S03]  /*2d50*/  IMAD.SHL.U32 R2, R2, 0x800000, RZ ;  /* 0x0080000002027824 */ /* 0x000fc600078e00ff */
[----:B------:R-:W-:-:S04]  /*2d60*/  FFMA R3, R0, 1.4426950216293334961, -R3 ;  /* 0x3fb8aa3b00037823 */ /* 0x000fc80000000803 */
[----:B------:R-:W-:-:S04]  /*2d70*/  FFMA R0, R0, 1.925963033500011079e-08, R3 ;  /* 0x32a5706000007823 */ /* 0x000fc80000000003 */
[----:B------:R-:W0:Y:S02]  /*2d80*/  MUFU.EX2 R3, R0 ;  /* 0x0000000000037308 */ /* 0x000e240000000800 */
[----:B0-----:R-:W-:Y:S01]  /*2d90*/  FMUL R3, R2, R3 ;  /* 0x0000000302037220 */ /* 0x001fe20000400000 */
[----:B--2---:R-:W-:-:S03]  /*2da0*/  LEA R2, P0, R10, UR8, 0x2 ;  /* 0x000000080a027c11 */ /* 0x004fc6000f8010ff */
[----:B-1----:R-:W-:Y:S01]  /*2db0*/  FFMA R4, R3, UR4, -R4 ;  /* 0x0000000403047c23 */ /* 0x002fe20008000804 */
[----:B------:R-:W-:-:S04]  /*2dc0*/  LEA.HI.X R3, R10, UR9, R5, 0x2, P0 ;  /* 0x000000090a037c11 */ /* 0x000fc800080f1405 */
[----:B------:R-:W-:-:S05]  /*2dd0*/  FMNMX R5, RZ, R4, !PT ;  /* 0x00000004ff057209 */ /* 0x000fca0007800000 */
[----:B------:R-:W-:Y:S01]  /*2de0*/  STG.E desc[UR6][R2.64], R5 ;  /* 0x0000000502007986 */ /* 0x000fe2000c101906 */
[----:B------:R-:W-:Y:S05]  /*2df0*/  EXIT ;  /* 0x000000000000794d */ /* 0x000fea0003800000 */
        .weak           $__internal_1_$__cuda_sm20_sqrt_rn_f32_slowpath
        .type           $__internal_1_$__cuda_sm20_sqrt_rn_f32_slowpath,@function
        .size           $__internal_1_$__cuda_sm20_sqrt_rn_f32_slowpath,(.L_x_190 - $__internal_1_$__cuda_sm20_sqrt_rn_f32_slowpath)
$__internal_1_$__cuda_sm20_sqrt_rn_f32_slowpath:
[----:B------:R-:W-:-:S13]  /*2e00*/  LOP3.LUT P0, RZ, R0, 0x7fffffff, RZ, 0xc0, !PT ;  /* 0x7fffffff00ff7812 */ /* 0x000fda000780c0ff */
[----:B------:R-:W-:Y:S01]  /*2e10*/  @!P0 IMAD.MOV.U32 R2, RZ, RZ, R0 ;  /* 0x000000ffff028224 */ /* 0x000fe200078e0000 */
[----:B------:R-:W-:Y:S06]  /*2e20*/  @!P0 BRA `(.L_x_34) ;  /* 0x0000000000408947 */ /* 0x000fec0003800000 */
[----:B------:R-:W-:-:S13]  /*2e30*/  FSETP.GEU.FTZ.AND P0, PT, R0, RZ, PT ;  /* 0x000000ff0000720b */ /* 0x000fda0003f1e000 */
[----:B------:R-:W-:Y:S01]  /*2e40*/  @!P0 IMAD.MOV.U32 R2, RZ, RZ, 0x7fffffff ;  /* 0x7fffffffff028424 */ /* 0x000fe200078e00ff */
[----:B------:R-:W-:Y:S06]  /*2e50*/  @!P0 BRA `(.L_x_34) ;  /* 0x0000000000348947 */ /* 0x000fec0003800000 */
[----:B------:R-:W-:-:S13]  /*2e60*/  FSETP.GTU.FTZ.AND P0, PT, |R0|, +INF , PT ;  /* 0x7f8000000000780b */ /* 0x000fda0003f1c200 */
[----:B------:R-:W-:Y:S01]  /*2e70*/  @P0 FADD.FTZ R2, R0, 1 ;  /* 0x3f80000000020421 */ /* 0x000fe20000010000 */
[----:B------:R-:W-:Y:S06]  /*2e80*/  @P0 BRA `(.L_x_34) ;  /* 0x0000000000280947 */ /* 0x000fec0003800000 */
[----:B------:R-:W-:-:S13]  /*2e90*/  FSETP.NEU.FTZ.AND P0, PT, |R0|, +INF , PT ;  /* 0x7f8000000000780b */ /* 0x000fda0003f1d200 */
[----:B------:R-:W-:-:S04]  /*2ea0*/  @P0 FFMA R3, R0, 1.84467440737095516160e+19, RZ ;  /* 0x5f80000000030823 */ /* 0x000fc800000000ff */
[----:B------:R-:W0:Y:S02]  /*2eb0*/  @P0 MUFU.RSQ R2, R3 ;  /* 0x0000000300020308 */ /* 0x000e240000001400 */
[----:B0-----:R-:W-:Y:S01]  /*2ec0*/  @P0 FMUL.FTZ R4, R3, R2 ;  /* 0x0000000203040220 */ /* 0x001fe20000410000 */
[----:B------:R-:W-:Y:S01]  /*2ed0*/  @P0 FMUL.FTZ R8, R2, 0.5 ;  /* 0x3f00000002080820 */ /* 0x000fe20000410000 */
[----:B------:R-:W-:Y:S02]  /*2ee0*/  @!P0 IMAD.MOV.U32 R2, RZ, RZ, R0 ;  /* 0x000000ffff028224 */ /* 0x000fe400078e0000 */
[----:B------:R-:W-:-:S04]  /*2ef0*/  @P0 FADD.FTZ R6, -R4, -RZ ;  /* 0x800000ff04060221 */ /* 0x000fc80000010100 */
[----:B------:R-:W-:-:S04]  /*2f00*/  @P0 FFMA R7, R4, R6, R3 ;  /* 0x0000000604070223 */ /* 0x000fc80000000003 */
[----:B------:R-:W-:-:S04]  /*2f10*/  @P0 FFMA R7, R7, R8, R4 ;  /* 0x0000000807070223 */ /* 0x000fc80000000004 */
[----:B------:R-:W-:-:S07]  /*2f20*/  @P0 FMUL.FTZ R2, R7, 2.3283064365386962891e-10 ;  /* 0x2f80000007020820 */ /* 0x000fce0000410000 */
.L_x_34:
[----:B------:R-:W-:Y:S02]  /*2f30*/  IMAD.MOV.U32 R0, RZ, RZ, R2 ;  /* 0x000000ffff007224 */ /* 0x000fe400078e0002 */
[----:B------:R-:W-:Y:S02]  /*2f40*/  IMAD.MOV.U32 R2, RZ, RZ, R9 ;  /* 0x000000ffff027224 */ /* 0x000fe400078e0009 */
[----:B------:R-:W-:-:S04]  /*2f50*/  IMAD.MOV.U32 R3, RZ, RZ, 0x0 ;  /* 0x00000000ff037424 */ /* 0x000fc800078e00ff */
[----:B------:R-:W-:Y:S05]  /*2f60*/  RET.REL.NODEC R2 `(_Z16monteCarloOptionPfifffffy) ;  /* 0xffffffd002247950 */ /* 0x000fea0003c3ffff */
.L_x_35:
        /* <DEDUP_REMOVED lines=9> */
.L_x_190:


//--------------------- .text._Z12monteCarloPiPyyy --------------------------
	.section	.text._Z12monteCarloPiPyyy,"ax",@progbits
	.align	128
        .global         _Z12monteCarloPiPyyy
        .type           _Z12monteCarloPiPyyy,@function
        .size           _Z12monteCarloPiPyyy,(.L_x_198 - _Z12monteCarloPiPyyy)
        .other          _Z12monteCarloPiPyyy,@"STO_CUDA_ENTRY STV_DEFAULT"
_Z12monteCarloPiPyyy:
.text._Z12monteCarloPiPyyy:
[----:B------:R-:W0:Y:S08]  /*0000*/  LDC R1, c[0x0][0x37c] ;  /* 0x0000df00ff017b82 */ /* 0x000e300000000800 */
[----:B------:R-:W1:Y:S01]  /*0010*/  LDC.64 R2, c[0x0][0x390] ;  /* 0x0000e400ff027b82 */ /* 0x000e620000000a00 */
[----:B------:R-:W2:Y:S01]  /*0020*/  S2R R9, SR_TID.X ;  /* 0x0000000000097919 */ /* 0x000ea20000002100 */
[----:B0-----:R-:W-:Y:S01]  /*0030*/  VIADD R1, R1, 0xffffffd0 ;  /* 0xffffffd001017836 */ /* 0x001fe20000000000 */
[----:B------:R-:W0:Y:S01]  /*0040*/  LDCU.64 UR6, c[0x0][0x358] ;  /* 0x00006b00ff0677ac */ /* 0x000e220008000a00 */
[----:B------:R-:W-:Y:S04]  /*0050*/  BSSY.RECONVERGENT B0, `(.L_x_36) ;  /* 0x0000266000007945 */ /* 0x000fe80003800200 */
[----:B------:R-:W2:Y:S08]  /*0060*/  S2UR UR4, SR_CTAID.X ;  /* 0x00000000000479c3 */ /* 0x000eb00000002500 */
[----:B------:R-:W2:Y:S01]  /*0070*/  LDC R8, c[0x0][0x360] ;  /* 0x0000d800ff087b82 */ /* 0x000ea20000000800 */
[----:B------:R-:W3:Y:S01]  /*0080*/  LDCU UR5, c[0x0][0x370] ;  /* 0x00006e00ff0577ac */ /* 0x000ee20008000800 */
[----:B-1----:R-:W-:-:S02]  /*0090*/  LOP3.LUT R0, R2, 0xaad26b49, RZ, 0x3c, !PT ;  /* 0xaad26b4902007812 */ /* 0x002fc400078e3cff */
[----:B------:R-:W-:-:S03]  /*00a0*/  LOP3.LUT R2, R3, 0xf7dcefdd, RZ, 0x3c, !PT ;  /* 0xf7dcefdd03027812 */ /* 0x000fc600078e3cff */
[----:B------:R-:W-:Y:S02]  /*00b0*/  IMAD R0, R0, 0x4182bed5, RZ ;  /* 0x4182bed500007824 */ /* 0x000fe400078e02ff */
[----:B------:R-:W-:Y:S02]  /*00c0*/  IMAD R3, R2, -0x658354e5, RZ ;  /* 0x9a7cab1b02037824 */ /* 0x000fe400078e02ff */
[C---:B------:R-:W-:Y:S01]  /*00d0*/  VIADD R7, R0.reuse, 0x75bcd15 ;  /* 0x075bcd1500077836 */ /* 0x040fe20000000000 */
[C---:B------:R-:W-:Y:S01]  /*00e0*/  LOP3.LUT R4, R0.reuse, 0x159a55e5, RZ, 0x3c, !PT ;  /* 0x159a55e500047812 */ /* 0x040fe200078e3cff */
[C---:B------:R-:W-:Y:S01]  /*00f0*/  VIADD R5, R3.reuse, 0x1f123bb5 ;  /* 0x1f123bb503057836 */ /* 0x040fe20000000000 */
[C---:B------:R-:W-:Y:S02]  /*0100*/  IADD3 R6, PT, PT, R0.reuse, 0x64f0c9, R3 ;  /* 0x0064f0c900067810 */ /* 0x040fe40007ffe003 */
[----:B------:R-:W-:Y:S01]  /*0110*/  LOP3.LUT R2, R3, 0x5491333, RZ, 0x3c, !PT ;  /* 0x0549133303027812 */ /* 0x000fe200078e3cff */
[----:B------:R-:W-:Y:S01]  /*0120*/  VIADD R3, R0, 0x583f19 ;  /* 0x00583f1900037836 */ /* 0x000fe20000000000 */
[----:B------:R1:W-:Y:S01]  /*0130*/  STL.64 [R1+0x8], R4 ;  /* 0x0000080401007387 */ /* 0x0003e20000100a00 */
[----:B--2---:R-:W-:-:S02]  /*0140*/  IMAD R9, R8, UR4, R9 ;  /* 0x0000000408097c24 */ /* 0x004fc4000f8e0209 */
[----:B---3--:R-:W-:Y:S01]  /*0150*/  IMAD R8, R8, UR5, RZ ;  /* 0x0000000508087c24 */ /* 0x008fe2000f8e02ff */
[----:B------:R1:W-:Y:S02]  /*0160*/  STL.64 [R1], R6 ;  /* 0x0000000601007387 */ /* 0x0003e40000100a00 */
[----:B------:R-:W-:Y:S02]  /*0170*/  ISETP.NE.AND P0, PT, R9, RZ, PT ;  /* 0x000000ff0900720c */ /* 0x000fe40003f05270 */
[----:B------:R1:W-:Y:S01]  /*0180*/  STL.64 [R1+0x10], R2 ;  /* 0x0000100201007387 */ /* 0x0003e20000100a00 */
[----:B------:R-:W-:-:S10]  /*0190*/  SHF.R.S32.HI R0, RZ, 0x1f, R9 ;  /* 0x0000001fff007819 */ /* 0x000fd40000011409 */
[----:B0-----:R-:W-:Y:S05]  /*01a0*/  @!P0 BRA `(.L_x_37) ;  /* 0x0000002400408947 */ /* 0x001fea0003800000 */
[----:B------:R-:W-:Y:S02]  /*01b0*/  IMAD.MOV.U32 R16, RZ, RZ, RZ ;  /* 0x000000ffff107224 */ /* 0x000fe400078e00ff */
[----:B------:R-:W-:Y:S02]  /*01c0*/  IMAD.MOV.U32 R15, RZ, RZ, R9 ;  /* 0x000000ffff0f7224 */ /* 0x000fe400078e0009 */
[----:B------:R-:W-:-:S07]  /*01d0*/  IMAD.MOV.U32 R14, RZ, RZ, R0 ;  /* 0x000000ffff0e7224 */ /* 0x000fce00078e0000 */
.L_x_46:
[----:B------:R-:W-:Y:S01]  /*01e0*/  LOP3.LUT R20, R15, 0x3, RZ, 0xc0, !PT ;  /* 0x000000030f147812 */ /* 0x000fe200078ec0ff */
[----:B------:R-:W-:Y:S03]  /*01f0*/  BSSY.RECONVERGENT B1, `(.L_x_38) ;  /* 0x0000245000017945 */ /* 0x000fe60003800200 */
[----:B------:R-:W-:-:S04]  /*0200*/  ISETP.NE.U32.AND P0, PT, R20, RZ, PT ;  /* 0x000000ff1400720c */ /* 0x000fc80003f05070 */
[----:B------:R-:W-:-:S13]  /*0210*/  ISETP.NE.AND.EX P0, PT, RZ, RZ, PT, P0 ;  /* 0x000000ffff00720c */ /* 0x000fda0003f05300 */
[----:B0-23--:R-:W-:Y:S05]  /*0220*/  @!P0 BRA `(.L_x_39) ;  /* 0x0000002400048947 */ /* 0x00dfea0003800000 */
[----:B------:R-:W0:Y:S01]  /*0230*/  LDC.64 R10, c[0x4][RZ] ;  /* 0x01000000ff0a7b82 */ /* 0x000e220000000a00 */
[----:B------:R-:W-:Y:S01]  /*0240*/  IMAD.MOV.U32 R18, RZ, RZ, RZ ;  /* 0x000000ffff127224 */ /* 0x000fe200078e00ff */
[----:B-1----:R-:W-:Y:S02]  /*0250*/  CS2R R2, SRZ ;  /* 0x0000000000027805 */ /* 0x002fe4000001ff00 */
[----:B------:R-:W-:Y:S01]  /*0260*/  CS2R R4, SRZ ;  /* 0x0000000000047805 */ /* 0x000fe2000001ff00 */
[----:B------:R-:W-:Y:S02]  /*0270*/  IMAD.MOV.U32 R7, RZ, RZ, RZ ;  /* 0x000000ffff077224 */ /* 0x000fe400078e00ff */
[----:B0-----:R-:W-:-:S07]  /*0280*/  IMAD.WIDE.U32 R10, R16, 0xc80, R10 ;  /* 0x00000c80100a7825 */ /* 0x001fce00078e000a */
.L_x_41:
[----:B------:R-:W-:-:S06]  /*0290*/  IMAD R17, R18, 0x4, R1 ;  /* 0x0000000412117824 */ /* 0x000fcc00078e0201 */
[----:B------:R-:W5:Y:S01]  /*02a0*/  LDL R17, [R17+0x4] ;  /* 0x0000040011117983 */ /* 0x000f620000100800 */
[----:B------:R-:W-:Y:S01]  /*02b0*/  IMAD.SHL.U32 R19, R18, 0x20, RZ ;  /* 0x0000002012137824 */ /* 0x000fe200078e00ff */
[----:B------:R-:W-:-:S06]  /*02c0*/  UMOV UR4, URZ ;  /* 0x000000ff00047c82 */ /* 0x000fcc0008000000 */
.L_x_40:
[----:B-----5:R-:W-:Y:S01]  /*02d0*/  SHF.R.U32.HI R23, RZ, UR4, R17 ;  /* 0x00000004ff177c19 */ /* 0x020fe20008011611 */
[----:B------:R-:W-:-:S03]  /*02e0*/  VIADD R12, R19, UR4 ;  /* 0x00000004130c7c36 */ /* 0x000fc60008000000 */
[----:B------:R-:W-:-:S04]  /*02f0*/  LOP3.LUT R13, R23, 0x1, RZ, 0xc0, !PT ;  /* 0x00000001170d7812 */ /* 0x000fc800078ec0ff */
        /* <DEDUP_REMOVED lines=8> */
[----:B------:R-:W4:Y:S04]  /*0380*/  @!P0 LDG.E R21, desc[UR6][R12.64+0x4] ;  /* 0x000004060c158981 */ /* 0x000f28000c1e1900 */
[----:B------:R-:W4:Y:S01]  /*0390*/  @P1 LDG.E R25, desc[UR6][R12.64+0x20] ;  /* 0x000020060c191981 */ /* 0x000f22000c1e1900 */
[----:B--2---:R-:W-:-:S03]  /*03a0*/  @!P0 LOP3.LUT R3, R3, R22, RZ, 0x3c, !PT ;  /* 0x0000001603038212 */ /* 0x004fc600078e3cff */
[----:B------:R-:W2:Y:S01]  /*03b0*/  @!P0 LDG.E R22, desc[UR6][R12.64] ;  /* 0x000000060c168981 */ /* 0x000ea2000c1e1900 */
[----:B---3--:R-:W-:-:S03]  /*03c0*/  @P1 LOP3.LUT R3, R3, R24, RZ, 0x3c, !PT ;  /* 0x0000001803031212 */ /* 0x008fc600078e3cff */
[----:B------:R-:W3:Y:S01]  /*03d0*/  @P4 LDG.E R24, desc[UR6][R12.64+0x60] ;  /* 0x000060060c184981 */ /* 0x000ee2000c1e1900 */
[----:B----4-:R-:W-:-:S03]  /*03e0*/  @P2 LOP3.LUT R3, R3, R26, RZ, 0x3c, !PT ;  /* 0x0000001a03032212 */ /* 0x010fc600078e3cff */
[----:B------:R-:W4:Y:S01]  /*03f0*/  @P5 LDG.E R26, desc[UR6][R12.64+0x74] ;  /* 0x000074060c1a5981 */ /* 0x000f22000c1e1900 */
[----:B------:R-:W-:Y:S02]  /*0400*/  @P3 LOP3.LUT R3, R3, R28, RZ, 0x3c, !PT ;  /* 0x0000001c03033212 */ /* 0x000fe400078e3cff */
[----:B------:R-:W-:Y:S02]  /*0410*/  @!P0 LOP3.LUT R4, R4, R21, RZ, 0x3c, !PT ;  /* 0x0000001504048212 */ /* 0x000fe400078e3cff */
[----:B------:R-:W4:Y:S01]  /*0420*/  @!P0 LDG.E R21, desc[UR6][R12.64+0xc] ;  /* 0x00000c060c158981 */ /* 0x000f22000c1e1900 */
[----:B--2---:R-:W-:-:S03]  /*0430*/  @!P0 LOP3.LUT R7, R7, R22, RZ, 0x3c, !PT ;  /* 0x0000001607078212 */ /* 0x004fc600078e3cff */
[----:B------:R-:W2:Y:S01]  /*0440*/  @!P0 LDG.E R22, desc[UR6][R12.64+0x8] ;  /* 0x000008060c168981 */ /* 0x000ea2000c1e1900 */
[----:B---3--:R-:W-:-:S03]  /*0450*/  @P4 LOP3.LUT R3, R3, R24, RZ, 0x3c, !PT ;  /* 0x0000001803034212 */ /* 0x008fc600078e3cff */
[----:B------:R-:W3:Y:S01]  /*0460*/  @P1 LDG.E R24, desc[UR6][R12.64+0x14] ;  /* 0x000014060c181981 */ /* 0x000ee2000c1e1900 */
[----:B----4-:R-:W-:-:S03]  /*0470*/  @!P0 LOP3.LUT R2, R2, R21, RZ, 0x3c, !PT ;  /* 0x0000001502028212 */ /* 0x010fc600078e3cff */
[----:B------:R-:W4:Y:S01]  /*0480*/  @P1 LDG.E R21, desc[UR6][R12.64+0x18] ;  /* 0x000018060c151981 */ /* 0x000f22000c1e1900 */
[----:B--2---:R-:W-:-:S03]  /*0490*/  @!P0 LOP3.LUT R5, R5, R22, RZ, 0x3c, !PT ;  /* 0x0000001605058212 */ /* 0x004fc600078e3cff */
[----:B------:R-:W2:Y:S01]  /*04a0*/  @P1 LDG.E R22, desc[UR6][R12.64+0x1c] ;  /* 0x00001c060c161981 */ /* 0x000ea2000c1e1900 */
[----:B---3--:R-:W-:-:S03]  /*04b0*/  @P1 LOP3.LUT R7, R7, R24, RZ, 0x3c, !PT ;  /* 0x0000001807071212 */ /* 0x008fc600078e3cff */
[----:B------:R-:W3:Y:S01]  /*04c0*/  @P2 LDG.E R24, desc[UR6][R12.64+0x28] ;  /* 0x000028060c182981 */ /* 0x000ee2000c1e1900 */
[----:B------:R-:W-:-:S03]  /*04d0*/  @P1 LOP3.LUT R2, R2, R25, RZ, 0x3c, !PT ;  /* 0x0000001902021212 */ /* 0x000fc600078e3cff */
[----:B------:R-:W3:Y:S01]  /*04e0*/  @P2 LDG.E R25, desc[UR6][R12.64+0x34] ;  /* 0x000034060c192981 */ /* 0x000ee2000c1e1900 */
[----:B----4-:R-:W-:-:S03]  /*04f0*/  @P1 LOP3.LUT R4, R4, R21, RZ, 0x3c, !PT ;  /* 0x0000001504041212 */ /* 0x010fc600078e3cff */
[----:B------:R-:W4:Y:S01]  /*0500*/  @P2 LDG.E R21, desc[UR6][R12.64+0x2c] ;  /* 0x00002c060c152981 */ /* 0x000f22000c1e1900 */
[----:B--2---:R-:W-:-:S03]  /*0510*/  @P1 LOP3.LUT R5, R5, R22, RZ, 0x3c, !PT ;  /* 0x0000001605051212 */ /* 0x004fc600078e3cff */
        /* <DEDUP_REMOVED lines=27> */
[----:B------:R-:W-:Y:S02]  /*06d0*/  LOP3.LUT P0, RZ, R23, 0x80, RZ, 0xc0, !PT ;  /* 0x0000008017ff7812 */ /* 0x000fe4000780c0ff */
[----:B------:R-:W-:Y:S02]  /*06e0*/  @P5 LOP3.LUT R2, R2, R25, RZ, 0x3c, !PT ;  /* 0x0000001902025212 */ /* 0x000fe400078e3cff */
        /* <DEDUP_REMOVED lines=17> */
[----:B------:R-:W-:Y:S02]  /*0800*/  @P6 LOP3.LUT R3, R3, R26, RZ, 0x3c, !PT ;  /* 0x0000001a03036212 */ /* 0x000fe400078e3cff */
[----:B------:R-:W-:Y:S02]  /*0810*/  @P0 LOP3.LUT R2, R2, R25, RZ, 0x3c, !PT ;  /* 0x0000001902020212 */ /* 0x000fe400078e3cff */
[----:B----4-:R-:W-:Y:S02]  /*0820*/  @P0 LOP3.LUT R4, R4, R21, RZ, 0x3c, !PT ;  /* 0x0000001504040212 */ /* 0x010fe400078e3cff */
[----:B--2---:R-:W-:Y:S02]  /*0830*/  @P0 LOP3.LUT R5, R5, R22, RZ, 0x3c, !PT ;  /* 0x0000001605050212 */ /* 0x004fe400078e3cff */
[----:B---3--:R-:W-:Y:S02]  /*0840*/  @P0 LOP3.LUT R3, R3, R24, RZ, 0x3c, !PT ;  /* 0x0000001803030212 */ /* 0x008fe400078e3cff */
[----:B------:R-:W-:-:S13]  /*0850*/  R2P PR, R23.B1, 0x7f ;  /* 0x0000007f17007804 */ /* 0x000fda0000001000 */
[----:B------:R-:W2:Y:S04]  /*0860*/  @P0 LDG.E R22, desc[UR6][R12.64+0xa0] ;  /* 0x0000a0060c160981 */ /* 0x000ea8000c1e1900 */
[----:B------:R-:W3:Y:S04]  /*0870*/  @P0 LDG.E R21, desc[UR6][R12.64+0xa4] ;  /* 0x0000a4060c150981 */ /* 0x000ee8000c1e1900 */
        /* <DEDUP_REMOVED lines=9> */
[----:B--2---:R-:W-:-:S03]  /*0910*/  @P0 LOP3.LUT R5, R5, R22, RZ, 0x3c, !PT ;  /* 0x0000001605050212 */ /* 0x004fc600078e3cff */
[----:B------:R-:W2:Y:S01]  /*0920*/  @P1 LDG.E R22, desc[UR6][R12.64+0xb4] ;  /* 0x0000b4060c161981 */ /* 0x000ea2000c1e1900 */
[----:B------:R-:W-:-:S03]  /*0930*/  @P0 LOP3.LUT R2, R2, R25, RZ, 0x3c, !PT ;  /* 0x0000001902020212 */ /* 0x000fc600078e3cff */
[----:B------:R-:W2:Y:S01]  /*0940*/  @P1 LDG.E R25, desc[UR6][R12.64+0xc0] ;  /* 0x0000c0060c191981 */ /* 0x000ea2000c1e1900 */
[----:B------:R-:W-:Y:S02]  /*0950*/  LOP3.LUT P0, RZ, R23, 0x8000, RZ, 0xc0, !PT ;  /* 0x0000800017ff7812 */ /* 0x000fe4000780c0ff */
[----:B---3--:R-:W-:Y:S01]  /*0960*/  @P1 LOP3.LUT R4, R4, R21, RZ, 0x3c, !PT ;  /* 0x0000001504041212 */ /* 0x008fe200078e3cff */
[----:B------:R-:W3:Y:S01]  /*0970*/  @P2 LDG.E R23, desc[UR6][R12.64+0xd4] ;  /* 0x0000d4060c172981 */ /* 0x000ee2000c1e1900 */
[----:B----4-:R-:W-:-:S03]  /*0980*/  @P1 LOP3.LUT R5, R5, R24, RZ, 0x3c, !PT ;  /* 0x0000001805051212 */ /* 0x010fc600078e3cff */
[----:B------:R-:W4:Y:S04]  /*0990*/  @P2 LDG.E R24, desc[UR6][R12.64+0xc8] ;  /* 0x0000c8060c182981 */ /* 0x000f28000c1e1900 */
[----:B------:R-:W4:Y:S01]  /*09a0*/  @P2 LDG.E R21, desc[UR6][R12.64+0xcc] ;  /* 0x0000cc060c152981 */ /* 0x000f22000c1e1900 */
[----:B--2---:R-:W-:-:S03]  /*09b0*/  @P1 LOP3.LUT R7, R7, R22, RZ, 0x3c, !PT ;  /* 0x0000001607071212 */ /* 0x004fc600078e3cff */
[----:B------:R-:W2:Y:S04]  /*09c0*/  @P0 LDG.E R28, desc[UR6][R12.64+0x13c] ;  /* 0x00013c060c1c0981 */ /* 0x000ea8000c1e1900 */
[----:B------:R-:W2:Y:S01]  /*09d0*/  @P1 LDG.E R22, desc[UR6][R12.64+0xc4] ;  /* 0x0000c4060c161981 */ /* 0x000ea2000c1e1900 */
[----:B------:R-:W-:Y:S02]  /*09e0*/  @P1 LOP3.LUT R2, R2, R25, RZ, 0x3c, !PT ;  /* 0x0000001902021212 */ /* 0x000fe400078e3cff */
[----:B------:R-:W-:Y:S02]  /*09f0*/  @P2 LOP3.LUT R5, R5, R26, RZ, 0x3c, !PT ;  /* 0x0000001a05052212 */ /* 0x000fe400078e3cff */
[----:B---3--:R-:W-:Y:S01]  /*0a00*/  @P2 LOP3.LUT R2, R2, R23, RZ, 0x3c, !PT ;  /* 0x0000001702022212 */ /* 0x008fe200078e3cff */
[----:B------:R-:W3:Y:S01]  /*0a10*/  @P3 LDG.E R26, desc[UR6][R12.64+0xe4] ;  /* 0x0000e4060c1a3981 */ /* 0x000ee2000c1e1900 */
[----:B----4-:R-:W-:-:S03]  /*0a20*/  @P2 LOP3.LUT R7, R7, R24, RZ, 0x3c, !PT ;  /* 0x0000001807072212 */ /* 0x010fc600078e3cff */
        /* <DEDUP_REMOVED lines=46> */
[----:B------:R-:W-:-:S04]  /*0d10*/  UIADD3 UR4, UPT, UPT, UR4, 0x10, URZ ;  /* 0x0000001004047890 */ /* 0x000fc8000fffe0ff */
[----:B------:R-:W-:Y:S01]  /*0d20*/  UISETP.NE.AND UP0, UPT, UR4, 0x20, UPT ;  /* 0x000000200400788c */ /* 0x000fe2000bf05270 */
[----:B---3--:R-:W-:Y:S02]  /*0d30*/  @P0 LOP3.LUT R5, R5, R26, RZ, 0x3c, !PT ;  /* 0x0000001a05050212 */ /* 0x008fe400078e3cff */
[----:B----4-:R-:W-:Y:S02]  /*0d40*/  @P0 LOP3.LUT R7, R7, R24, RZ, 0x3c, !PT ;  /* 0x0000001807070212 */ /* 0x010fe400078e3cff */
[----:B------:R-:W-:Y:S02]  /*0d50*/  @P0 LOP3.LUT R4, R4, R21, RZ, 0x3c, !PT ;  /* 0x0000001504040212 */ /* 0x000fe400078e3cff */
[----:B------:R-:W-:Y:S02]  /*0d60*/  @P0 LOP3.LUT R2, R2, R23, RZ, 0x3c, !PT ;  /* 0x0000001702020212 */ /* 0x000fe400078e3cff */
[----:B--2---:R-:W-:-:S04]  /*0d70*/  @P6 LOP3.LUT R3, R3, R22, RZ, 0x3c, !PT ;  /* 0x0000001603036212 */ /* 0x004fc800078e3cff */
[----:B------:R-:W-:Y:S01]  /*0d80*/  @P0 LOP3.LUT R3, R3, R28, RZ, 0x3c, !PT ;  /* 0x0000001c03030212 */ /* 0x000fe200078e3cff */
[----:B------:R-:W-:Y:S06]  /*0d90*/  BRA.U UP0, `(.L_x_40) ;  /* 0xfffffff5004c7547 */ /* 0x000fec000b83ffff */
[----:B------:R-:W-:-:S05]  /*0da0*/  VIADD R18, R18, 0x1 ;  /* 0x0000000112127836 */ /* 0x000fca0000000000 */
[----:B------:R-:W-:-:S13]  /*0db0*/  ISETP.NE.AND P0, PT, R18, 0x5, PT ;  /* 0x000000051200780c */ /* 0x000fda0003f05270 */
[----:B------:R-:W-:Y:S05]  /*0dc0*/  @P0 BRA `(.L_x_41) ;  /* 0xfffffff400300947 */ /* 0x000fea000383ffff */
[----:B------:R0:W-:Y:S01]  /*0dd0*/  STL [R1+0x4], R7 ;  /* 0x0000040701007387 */ /* 0x0001e20000100800 */
[----:B------:R-:W-:-:S03]  /*0de0*/  ISETP.NE.U32.AND P0, PT, R20, 0x1, PT ;  /* 0x000000011400780c */ /* 0x000fc60003f05070 */
[----:B------:R0:W-:Y:S01]  /*0df0*/  STL.64 [R1+0x8], R4 ;  /* 0x0000080401007387 */ /* 0x0001e20000100a00 */
[----:B------:R-:W-:-:S03]  /*0e00*/  ISETP.NE.AND.EX P0, PT, RZ, RZ, PT, P0 ;  /* 0x000000ffff00720c */ /* 0x000fc60003f05300 */
[----:B------:R0:W-:Y:S10]  /*0e10*/  STL.64 [R1+0x10], R2 ;  /* 0x0000100201007387 */ /* 0x0001f40000100a00 */
[----:B------:R-:W-:Y:S05]  /*0e20*/  @!P0 BRA `(.L_x_39) ;  /* 0x0000001800048947 */ /* 0x000fea0003800000 */
[----:B------:R-:W-:Y:S01]  /*0e30*/  UMOV UR4, URZ ;  /* 0x000000ff00047c82 */ /* 0x000fe20008000000 */
[----:B------:R-:W-:Y:S01]  /*0e40*/  UMOV UR5, URZ ;  /* 0x000000ff00057c82 */ /* 0x000fe20008000000 */
[----:B------:R-:W-:Y:S02]  /*0e50*/  IMAD.MOV.U32 R18, RZ, RZ, RZ ;  /* 0x000000ffff127224 */ /* 0x000fe400078e00ff */
[----:B0-----:R-:W-:Y:S02]  /*0e60*/  IMAD.MOV.U32 R7, RZ, RZ, RZ ;  /* 0x000000ffff077224 */ /* 0x001fe400078e00ff */
[----:B------:R-:W-:Y:S02]  /*0e70*/  IMAD.U32 R3, RZ, RZ, UR4 ;  /* 0x00000004ff037e24 */ /* 0x000fe4000f8e00ff */
[----:B------:R-:W-:Y:S02]  /*0e80*/  IMAD.U32 R2, RZ, RZ, UR5 ;  /* 0x00000005ff027e24 */ /* 0x000fe4000f8e00ff */
[----:B------:R-:W-:-:S02]  /*0e90*/  IMAD.U32 R5, RZ, RZ, UR4 ;  /* 0x00000004ff057e24 */ /* 0x000fc4000f8e00ff */
[----:B------:R-:W-:-:S07]  /*0ea0*/  IMAD.U32 R4, RZ, RZ, UR5 ;  /* 0x00000005ff047e24 */ /* 0x000fce000f8e00ff */
.L_x_43:
[----:B------:R-:W-:-:S06]  /*0eb0*/  IMAD R17, R18, 0x4, R1 ;  /* 0x0000000412117824 */ /* 0x000fcc00078e0201 */
[----:B------:R-:W5:Y:S01]  /*0ec0*/  LDL R17, [R17+0x4] ;  /* 0x0000040011117983 */ /* 0x000f620000100800 */
[----:B------:R-:W-:Y:S01]  /*0ed0*/  IMAD.SHL.U32 R19, R18, 0x20, RZ ;  /* 0x0000002012137824 */ /* 0x000fe200078e00ff */
[----:B------:R-:W-:-:S06]  /*0ee0*/  UMOV UR4, URZ ;  /* 0x000000ff00047c82 */ /* 0x000fcc0008000000 */
.L_x_42:
        /* <DEDUP_REMOVED lines=181> */
[----:B------:R-:W-:Y:S05]  /*1a40*/  @P0 BRA `(.L_x_39) ;  /* 0x0000000800fc0947 */ /* 0x000fea0003800000 */
[----:B------:R-:W-:Y:S01]  /*1a50*/  UMOV UR4, URZ ;  /* 0x000000ff00047c82 */ /* 0x000fe20008000000 */
[----:B------:R-:W-:Y:S01]  /*1a60*/  UMOV UR5, URZ ;  /* 0x000000ff00057c82 */ /* 0x000fe20008000000 */
[----:B------:R-:W-:Y:S02]  /*1a70*/  IMAD.MOV.U32 R18, RZ, RZ, RZ ;  /* 0x000000ffff127224 */ /* 0x000fe400078e00ff */
[----:B--2---:R-:W-:Y:S02]  /*1a80*/  IMAD.MOV.U32 R7, RZ, RZ, RZ ;  /* 0x000000ffff077224 */ /* 0x004fe400078e00ff */
[----:B------:R-:W-:Y:S02]  /*1a90*/  IMAD.U32 R3, RZ, RZ, UR4 ;  /* 0x00000004ff037e24 */ /* 0x000fe4000f8e00ff */
[----:B------:R-:W-:Y:S02]  /*1aa0*/  IMAD.U32 R2, RZ, RZ, UR5 ;  /* 0x00000005ff027e24 */ /* 0x000fe4000f8e00ff */
[----:B------:R-:W-:-:S02]  /*1ab0*/  IMAD.U32 R5, RZ, RZ, UR4 ;  /* 0x00000004ff057e24 */ /* 0x000fc4000f8e00ff */
[----:B------:R-:W-:-:S07]  /*1ac0*/  IMAD.U32 R4, RZ, RZ, UR5 ;  /* 0x00000005ff047e24 */ /* 0x000fce000f8e00ff */
.L_x_45:
[----:B------:R-:W-:-:S06]  /*1ad0*/  IMAD R17, R18, 0x4, R1 ;  /* 0x0000000412117824 */ /* 0x000fcc00078e0201 */
[----:B------:R-:W5:Y:S01]  /*1ae0*/  LDL R17, [R17+0x4] ;  /* 0x0000040011117983 */ /* 0x000f620000100800 */
[----:B------:R-:W-:Y:S01]  /*1af0*/  IMAD.SHL.U32 R19, R18, 0x20, RZ ;  /* 0x0000002012137824 */ /* 0x000fe200078e00ff */
[----:B------:R-:W-:-:S06]  /*1b00*/  UMOV UR4, URZ ;  /* 0x000000ff00047c82 */ /* 0x000fcc0008000000 */
.L_x_44:
        /* <DEDUP_REMOVED lines=10> */
[----:B------:R-:W4:Y:S04]  /*1bb0*/  @!P0 LDG.E R20, desc[UR6][R12.64] ;  /* 0x000000060c148981 */ /* 0x000f28000c1e1900 */
[----:B------:R-:W4:Y:S04]  /*1bc0*/  @P3 LDG.E R21, desc[UR6][R12.64+0x4c] ;  /* 0x00004c060c153981 */ /* 0x000f28000c1e1900 */
[----:B------:R-:W4:Y:S04]  /*1bd0*/  @!P0 LDG.E R23, desc[UR6][R12.64+0xc] ;  /* 0x00000c060c178981 */ /* 0x000f28000c1e1900 */
[----:B------:R-:W4:Y:S01]  /*1be0*/  @P4 LDG.E R25, desc[UR6][R12.64+0x54] ;  /* 0x000054060c194981 */ /* 0x000f22000c1e1900 */
[----:B--2---:R-:W-:-:S03]  /*1bf0*/  @!P0 LOP3.LUT R3, R3, R22, RZ, 0x3c, !PT ;  /* 0x0000001603038212 */ /* 0x004fc600078e3cff */
[----:B------:R-:W2:Y:S01]  /*1c00*/  @P4 LDG.E R22, desc[UR6][R12.64+0x60] ;  /* 0x000060060c164981 */ /* 0x000ea2000c1e1900 */
[----:B---3--:R-:W-:-:S03]  /*1c10*/  @P1 LOP3.LUT R3, R3, R26, RZ, 0x3c, !PT ;  /* 0x0000001a03031212 */ /* 0x008fc600078e3cff */
[----:B------:R-:W3:Y:S01]  /*1c20*/  @P5 LDG.E R26, desc[UR6][R12.64+0x74] ;  /* 0x000074060c1a5981 */ /* 0x000ee2000c1e1900 */
[----:B----4-:R-:W-:Y:S02]  /*1c30*/  @P2 LOP3.LUT R3, R3, R28, RZ, 0x3c, !PT ;  /* 0x0000001c03032212 */ /* 0x010fe400078e3cff */
[----:B------:R-:W-:Y:S02]  /*1c40*/  @!P0 LOP3.LUT R7, R7, R20, RZ, 0x3c, !PT ;  /* 0x0000001407078212 */ /* 0x000fe400078e3cff */
[----:B------:R-:W4:Y:S01]  /*1c50*/  @!P0 LDG.E R20, desc[UR6][R12.64+0x8] ;  /* 0x000008060c148981 */ /* 0x000f22000c1e1900 */
[----:B------:R-:W-:-:S03]  /*1c60*/  @P3 LOP3.LUT R3, R3, R21, RZ, 0x3c, !PT ;  /* 0x0000001503033212 */ /* 0x000fc600078e3cff */
[----:B------:R-:W3:Y:S01]  /*1c70*/  @!P0 LDG.E R21, desc[UR6][R12.64+0x4] ;  /* 0x000004060c158981 */ /* 0x000ee2000c1e1900 */
[----:B------:R-:W-:-:S03]  /*1c80*/  @!P0 LOP3.LUT R2, R2, R23, RZ, 0x3c, !PT ;  /* 0x0000001702028212 */ /* 0x000fc600078e3cff */
[----:B------:R-:W3:Y:S01]  /*1c90*/  @P1 LDG.E R23, desc[UR6][R12.64+0x20] ;  /* 0x000020060c171981 */ /* 0x000ee2000c1e1900 */
[----:B--2---:R-:W-:-:S03]  /*1ca0*/  @P4 LOP3.LUT R3, R3, R22, RZ, 0x3c, !PT ;  /* 0x0000001603034212 */ /* 0x004fc600078e3cff */
[----:B------:R-:W2:Y:S01]  /*1cb0*/  @P1 LDG.E R22, desc[UR6][R12.64+0x1c] ;  /* 0x00001c060c161981 */ /* 0x000ea2000c1e1900 */
[----:B----4-:R-:W-:-:S03]  /*1cc0*/  @!P0 LOP3.LUT R5, R5, R20, RZ, 0x3c, !PT ;  /* 0x0000001405058212 */ /* 0x010fc600078e3cff */
[----:B------:R-:W4:Y:S01]  /*1cd0*/  @P1 LDG.E R20, desc[UR6][R12.64+0x14] ;  /* 0x000014060c141981 */ /* 0x000f22000c1e1900 */
[----:B---3--:R-:W-:-:S03]  /*1ce0*/  @!P0 LOP3.LUT R4, R4, R21, RZ, 0x3c, !PT ;  /* 0x0000001504048212 */ /* 0x008fc600078e3cff */
[----:B------:R-:W3:Y:S01]  /*1cf0*/  @P1 LDG.E R21, desc[UR6][R12.64+0x18] ;  /* 0x000018060c151981 */ /* 0x000ee2000c1e1900 */
[----:B------:R-:W-:-:S03]  /*1d00*/  @P5 LOP3.LUT R3, R3, R26, RZ, 0x3c, !PT ;  /* 0x0000001a03035212 */ /* 0x000fc600078e3cff */
[----:B------:R-:W3:Y:S01]  /*1d10*/  @P6 LDG.E R26, desc[UR6][R12.64+0x88] ;  /* 0x000088060c1a6981 */ /* 0x000ee2000c1e1900 */
[----:B------:R-:W-:-:S03]  /*1d20*/  @P1 LOP3.LUT R2, R2, R23, RZ, 0x3c, !PT ;  /* 0x0000001702021212 */ /* 0x000fc600078e3cff */
[----:B------:R-:W3:Y:S01]  /*1d30*/  @P2 LDG.E R23, desc[UR6][R12.64+0x34] ;  /* 0x000034060c172981 */ /* 0x000ee2000c1e1900 */
[----:B--2---:R-:W-:-:S03]  /*1d40*/  @P1 LOP3.LUT R5, R5, R22, RZ, 0x3c, !PT ;  /* 0x0000001605051212 */ /* 0x004fc600078e3cff */
[----:B------:R-:W2:Y:S01]  /*1d50*/  @P2 LDG.E R22, desc[UR6][R12.64+0x30] ;  /* 0x000030060c162981 */ /* 0x000ea2000c1e1900 */
[----:B----4-:R-:W-:-:S03]  /*1d60*/  @P1 LOP3.LUT R7, R7, R20, RZ, 0x3c, !PT ;  /* 0x0000001407071212 */ /* 0x010fc600078e3cff */
[----:B------:R-:W4:Y:S01]  /*1d70*/  @P2 LDG.E R20, desc[UR6][R12.64+0x28] ;  /* 0x000028060c142981 */ /* 0x000f22000c1e1900 */
[----:B---3--:R-:W-:-:S03]  /*1d80*/  @P1 LOP3.LUT R4, R4, R21, RZ, 0x3c, !PT ;  /* 0x0000001504041212 */ /* 0x008fc600078e3cff */
        /* <DEDUP_REMOVED lines=21> */
[----:B------:R-:W-:Y:S02]  /*1ee0*/  @P4 LOP3.LUT R4, R4, R25, RZ, 0x3c, !PT ;  /* 0x0000001904044212 */ /* 0x000fe400078e3cff */
[----:B------:R-:W-:Y:S01]  /*1ef0*/  LOP3.LUT P0, RZ, R24, 0x80, RZ, 0xc0, !PT ;  /* 0x0000008018ff7812 */ /* 0x000fe2000780c0ff */
        /* <DEDUP_REMOVED lines=20> */
[----:B------:R-:W-:Y:S02]  /*2040*/  @P0 LOP3.LUT R3, R3, R26, RZ, 0x3c, !PT ;  /* 0x0000001a03030212 */ /* 0x000fe400078e3cff */
[----:B------:R-:W-:Y:S02]  /*2050*/  @P0 LOP3.LUT R2, R2, R23, RZ, 0x3c, !PT ;  /* 0x0000001702020212 */ /* 0x000fe400078e3cff */
[----:B--2---:R-:W-:Y:S02]  /*2060*/  @P0 LOP3.LUT R5, R5, R22, RZ, 0x3c, !PT ;  /* 0x0000001605050212 */ /* 0x004fe400078e3cff */
[----:B----4-:R-:W-:Y:S02]  /*2070*/  @P0 LOP3.LUT R7, R7, R20, RZ, 0x3c, !PT ;  /* 0x0000001407070212 */ /* 0x010fe400078e3cff */
[----:B---3--:R-:W-:-:S02]  /*2080*/  @P0 LOP3.LUT R4, R4, R21, RZ, 0x3c, !PT ;  /* 0x0000001504040212 */ /* 0x008fc400078e3cff */
[----:B------:R-:W-:-:S13]  /*2090*/  R2P PR, R24.B1, 0x7f ;  /* 0x0000007f18007804 */ /* 0x000fda0000001000 */
[----:B------:R-:W2:Y:S04]  /*20a0*/  @P0 LDG.E R20, desc[UR6][R12.64+0xa0] ;  /* 0x0000a0060c140981 */ /* 0x000ea8000c1e1900 */
[----:B------:R-:W3:Y:S04]  /*20b0*/  @P0 LDG.E R22, desc[UR6][R12.64+0xa8] ;  /* 0x0000a8060c160981 */ /* 0x000ee8000c1e1900 */
        /* <DEDUP_REMOVED lines=14> */
[----:B--2---:R-:W-:Y:S02]  /*21a0*/  @P0 LOP3.LUT R3, R3, R20, RZ, 0x3c, !PT ;  /* 0x0000001403030212 */ /* 0x004fe400078e3cff */
[----:B------:R-:W-:Y:S01]  /*21b0*/  LOP3.LUT P0, RZ, R24, 0x8000, RZ, 0xc0, !PT ;  /* 0x0000800018ff7812 */ /* 0x000fe2000780c0ff */
[----:B------:R-:W2:Y:S01]  /*21c0*/  @P2 LDG.E R20, desc[UR6][R12.64+0xd8] ;  /* 0x0000d8060c142981 */ /* 0x000ea2000c1e1900 */
[----:B---3--:R-:W-:-:S03]  /*21d0*/  @P1 LOP3.LUT R7, R7, R22, RZ, 0x3c, !PT ;  /* 0x0000001607071212 */ /* 0x008fc600078e3cff */
[----:B------:R-:W3:Y:S04]  /*21e0*/  @P1 LDG.E R22, desc[UR6][R12.64+0xc4] ;  /* 0x0000c4060c161981 */ /* 0x000ee8000c1e1900 */
[----:B------:R-:W2:Y:S01]  /*21f0*/  @P2 LDG.E R24, desc[UR6][R12.64+0xc8] ;  /* 0x0000c8060c182981 */ /* 0x000ea2000c1e1900 */
[----:B------:R-:W-:Y:S02]  /*2200*/  @P1 LOP3.LUT R4, R4, R25, RZ, 0x3c, !PT ;  /* 0x0000001904041212 */ /* 0x000fe400078e3cff */
[----:B----4-:R-:W-:Y:S01]  /*2210*/  @P1 LOP3.LUT R2, R2, R21, RZ, 0x3c, !PT ;  /* 0x0000001502021212 */ /* 0x010fe200078e3cff */
[----:B------:R-:W4:Y:S01]  /*2220*/  @P2 LDG.E R25, desc[UR6][R12.64+0xd4] ;  /* 0x0000d4060c192981 */ /* 0x000f22000c1e1900 */
[----:B------:R-:W-:-:S03]  /*2230*/  @P2 LOP3.LUT R4, R4, R23, RZ, 0x3c, !PT ;  /* 0x0000001704042212 */ /* 0x000fc600078e3cff */
[----:B------:R-:W4:Y:S01]  /*2240*/  @P3 LDG.E R21, desc[UR6][R12.64+0xe0] ;  /* 0x0000e0060c153981 */ /* 0x000f22000c1e1900 */
[----:B------:R-:W-:-:S03]  /*2250*/  @P2 LOP3.LUT R5, R5, R26, RZ, 0x3c, !PT ;  /* 0x0000001a05052212 */ /* 0x000fc600078e3cff */
[----:B------:R-:W4:Y:S04]  /*2260*/  @P3 LDG.E R23, desc[UR6][R12.64+0xe8] ;  /* 0x0000e8060c173981 */ /* 0x000f28000c1e1900 */
[----:B------:R-:W4:Y:S01]  /*2270*/  @P3 LDG.E R26, desc[UR6][R12.64+0xec] ;  /* 0x0000ec060c1a3981 */ /* 0x000f22000c1e1900 */
[----:B---3--:R-:W-:-:S03]  /*2280*/  @P1 LOP3.LUT R3, R3, R22, RZ, 0x3c, !PT ;  /* 0x0000001603031212 */ /* 0x008fc600078e3cff */
[----:B------:R-:W3:Y:S01]  /*2290*/  @P3 LDG.E R22, desc[UR6][R12.64+0xdc] ;  /* 0x0000dc060c163981 */ /* 0x000ee2000c1e1900 */
[----:B--2---:R-:W-:-:S03]  /*22a0*/  @P2 LOP3.LUT R7, R7, R24, RZ, 0x3c, !PT ;  /* 0x0000001807072212 */ /* 0x004fc600078e3cff */
[----:B------:R-:W2:Y:S01]  /*22b0*/  @P3 LDG.E R24, desc[UR6][R12.64+0xe4] ;  /* 0x0000e4060c183981 */ /* 0x000ea2000c1e1900 */
[----:B------:R-:W-:Y:S02]  /*22c0*/  @P2 LOP3.LUT R3, R3, R20, RZ, 0x3c, !PT ;  /* 0x0000001403032212 */ /* 0x000fe400078e3cff */
[----:B----4-:R-:W-:Y:S01]  /*22d0*/  @P2 LOP3.LUT R2, R2, R25, RZ, 0x3c, !PT ;  /* 0x0000001902022212 */ /* 0x010fe200078e3cff */
        /* <DEDUP_REMOVED lines=28> */
[----:B------:R-:W4:Y:S04]  /*24a0*/  @P6 LDG.E R21, desc[UR6][R12.64+0x124] ;  /* 0x000124060c156981 */ /* 0x000f28000c1e1900 */
[----:B------:R-:W4:Y:S01]  /*24b0*/  @P6 LDG.E R20, desc[UR6][R12.64+0x128] ;  /* 0x000128060c146981 */ /* 0x000f22000c1e1900 */
[----:B------:R-:W-:Y:S02]  /*24c0*/  @P6 LOP3.LUT R4, R4, R23, RZ, 0x3c, !PT ;  /* 0x0000001704046212 */ /* 0x000fe400078e3cff */
[----:B------:R-:W-:Y:S01]  /*24d0*/  @P6 LOP3.LUT R5, R5, R26, RZ, 0x3c, !PT ;  /* 0x0000001a05056212 */ /* 0x000fe200078e3cff */
[----:B------:R-:W4:Y:S04]  /*24e0*/  @P0 LDG.E R23, desc[UR6][R12.64+0x130] ;  /* 0x000130060c170981 */ /* 0x000f28000c1e1900 */
[----:B------:R-:W4:Y:S01]  /*24f0*/  @P0 LDG.E R26, desc[UR6][R12.64+0x13c] ;  /* 0x00013c060c1a0981 */ /* 0x000f22000c1e1900 */
[----:B---3--:R-:W-:-:S03]  /*2500*/  @P5 LOP3.LUT R3, R3, R22, RZ, 0x3c, !PT ;  /* 0x0000001603035212 */ /* 0x008fc600078e3cff */
[----:B------:R-:W3:Y:S01]  /*2510*/  @P0 LDG.E R22, desc[UR6][R12.64+0x12c] ;  /* 0x00012c060c160981 */ /* 0x000ee2000c1e1900 */
[----:B--2---:R-:W-:-:S03]  /*2520*/  @P6 LOP3.LUT R7, R7, R24, RZ, 0x3c, !PT ;  /* 0x0000001807076212 */ /* 0x004fc600078e3cff */
[----:B------:R-:W2:Y:S01]  /*2530*/  @P0 LDG.E R24, desc[UR6][R12.64+0x134] ;  /* 0x000134060c180981 */ /* 0x000ea2000c1e1900 */
[----:B------:R-:W-:-:S04]  /*2540*/  UIADD3 UR4, UPT, UPT, UR4, 0x10, URZ ;  /* 0x0000001004047890 */ /* 0x000fc8000fffe0ff */
[----:B------:R-:W-:Y:S01]  /*2550*/  UISETP.NE.AND UP0, UPT, UR4, 0x20, UPT ;  /* 0x000000200400788c */ /* 0x000fe2000bf05270 */
[----:B----4-:R-:W-:Y:S02]  /*2560*/  @P6 LOP3.LUT R2, R2, R21, RZ, 0x3c, !PT ;  /* 0x0000001502026212 */ /* 0x010fe400078e3cff */
[----:B------:R-:W-:Y:S02]  /*2570*/  @P6 LOP3.LUT R3, R3, R20, RZ, 0x3c, !PT ;  /* 0x0000001403036212 */ /* 0x000fe400078e3cff */
[----:B------:R-:W-:Y:S02]  /*2580*/  @P0 LOP3.LUT R2, R2, R25, RZ, 0x3c, !PT ;  /* 0x0000001902020212 */ /* 0x000fe400078e3cff */
[----:B------:R-:W-:Y:S02]  /*2590*/  @P0 LOP3.LUT R4, R4, R23, RZ, 0x3c, !PT ;  /* 0x0000001704040212 */ /* 0x000fe400078e3cff */
[----:B------:R-:W-:Y:S02]  /*25a0*/  @P0 LOP3.LUT R3, R3, R26, RZ, 0x3c, !PT ;  /* 0x0000001a03030212 */ /* 0x000fe400078e3cff */
[----:B---3--:R-:W-:-:S02]  /*25b0*/  @P0 LOP3.LUT R7, R7, R22, RZ, 0x3c, !PT ;  /* 0x0000001607070212 */ /* 0x008fc400078e3cff */
[----:B--2---:R-:W-:Y:S01]  /*25c0*/  @P0 LOP3.LUT R5, R5, R24, RZ, 0x3c, !PT ;  /* 0x0000001805050212 */ /* 0x004fe200078e3cff */
[----:B------:R-:W-:Y:S06]  /*25d0*/  BRA.U UP0, `(.L_x_44) ;  /* 0xfffffff5004c7547 */ /* 0x000fec000b83ffff */
[----:B------:R-:W-:-:S05]  /*25e0*/  VIADD R18, R18, 0x1 ;  /* 0x0000000112127836 */ /* 0x000fca0000000000 */
[----:B------:R-:W-:-:S13]  /*25f0*/  ISETP.NE.AND P0, PT, R18, 0x5, PT ;  /* 0x000000051200780c */ /* 0x000fda0003f05270 */
[----:B------:R-:W-:Y:S05]  /*2600*/  @P0 BRA `(.L_x_45) ;  /* 0xfffffff400300947 */ /* 0x000fea000383ffff */
[----:B------:R3:W-:Y:S04]  /*2610*/  STL [R1+0x4], R7 ;  /* 0x0000040701007387 */ /* 0x0007e80000100800 */
[----:B------:R3:W-:Y:S04]  /*2620*/  STL.64 [R1+0x8], R4 ;  /* 0x0000080401007387 */ /* 0x0007e80000100a00 */
[----:B------:R3:W-:Y:S02]  /*2630*/  STL.64 [R1+0x10], R2 ;  /* 0x0000100201007387 */ /* 0x0007e40000100a00 */
.L_x_39:
[----:B------:R-:W-:Y:S05]  /*2640*/  BSYNC.RECONVERGENT B1 ;  /* 0x0000000000017941 */ /* 0x000fea0003800200 */
.L_x_38:
[C---:B------:R-:W-:Y:S01]  /*2650*/  ISETP.GT.U32.AND P0, PT, R15.reuse, 0x3, PT ;  /* 0x000000030f00780c */ /* 0x040fe20003f04070 */
[----:B------:R-:W-:Y:S01]  /*2660*/  VIADD R16, R16, 0x1 ;  /* 0x0000000110107836 */ /* 0x000fe20000000000 */
[--C-:B------:R-:W-:Y:S02]  /*2670*/  SHF.R.U64 R15, R15, 0x2, R14.reuse ;  /* 0x000000020f0f7819 */ /* 0x100fe4000000120e */
[----:B------:R-:W-:Y:S02]  /*2680*/  ISETP.GT.U32.AND.EX P0, PT, R14, RZ, PT, P0 ;  /* 0x000000ff0e00720c */ /* 0x000fe40003f04100 */
[----:B------:R-:W-:-:S11]  /*2690*/  SHF.R.U32.HI R14, RZ, 0x2, R14 ;  /* 0x00000002ff0e7819 */ /* 0x000fd6000001160e */
[----:B------:R-:W-:Y:S05]  /*26a0*/  @P0 BRA `(.L_x_46) ;  /* 0xffffffd800cc0947 */ /* 0x000fea000383ffff */
.L_x_37:
[----:B------:R-:W-:Y:S05]  /*26b0*/  BSYNC.RECONVERGENT B0 ;  /* 0x0000000000007941 */ /* 0x000fea0003800200 */
.L_x_36:
[----:B------:R-:W4:Y:S01]  /*26c0*/  LDCU.64 UR4, c[0x0][0x388] ;  /* 0x00007100ff0477ac */ /* 0x000f220008000a00 */
[----:B------:R-:W0:Y:S01]  /*26d0*/  LDC.64 R10, c[0x0][0x380] ;  /* 0x0000e000ff0a7b82 */ /* 0x000e220000000a00 */
[----:B------:R-:W-:Y:S01]  /*26e0*/  BSSY.RECONVERGENT B0, `(.L_x_47) ;  /* 0x000002b000007945 */ /* 0x000fe20003800200 */
[----:B------:R-:W-:Y:S02]  /*26f0*/  CS2R R12, SRZ ;  /* 0x00000000000c7805 */ /* 0x000fe4000001ff00 */
[----:B----4-:R-:W-:-:S04]  /*2700*/  ISETP.GE.U32.AND P0, PT, R9, UR4, PT ;  /* 0x0000000409007c0c */ /* 0x010fc8000bf06070 */
[----:B------:R-:W-:-:S13]  /*2710*/  ISETP.GE.U32.AND.EX P0, PT, R0, UR5, PT, P0 ;  /* 0x0000000500007c0c */ /* 0x000fda000bf06100 */
[----:B------:R-:W-:Y:S05]  /*2720*/  @P0 BRA `(.L_x_48) ;  /* 0x0000000000980947 */ /* 0x000fea0003800000 */
[----:B------:R-:W-:Y:S01]  /*2730*/  IMAD.MOV.U32 R16, RZ, RZ, R4 ;  /* 0x000000ffff107224 */ /* 0x000fe200078e0004 */
[----:B------:R-:W-:-:S07]  /*2740*/  CS2R R12, SRZ ;  /* 0x00000000000c7805 */ /* 0x000fce000001ff00 */
.L_x_49:
[----:B0123--:R-:W-:Y:S02]  /*2750*/  SHF.R.U32.HI R4, RZ, 0x2, R7 ;  /* 0x00000002ff047819 */ /* 0x00ffe40000011607 */
[----:B------:R-:W-:Y:S02]  /*2760*/  SHF.R.U32.HI R15, RZ, 0x2, R16 ;  /* 0x00000002ff0f7819 */ /* 0x000fe40000011610 */
[----:B------:R-:W-:Y:S01]  /*2770*/  LOP3.LUT R4, R4, R7, RZ, 0x3c, !PT ;  /* 0x0000000704047212 */ /* 0x000fe200078e3cff */
[----:B------:R-:W-:Y:S01]  /*2780*/  IMAD.SHL.U32 R7, R3, 0x10, RZ ;  /* 0x0000001003077824 */ /* 0x000fe200078e00ff */
[----:B------:R-:W-:Y:S01]  /*2790*/  LOP3.LUT R15, R15, R16, RZ, 0x3c, !PT ;  /* 0x000000100f0f7212 */ /* 0x000fe200078e3cff */
[----:B------:R-:W-:Y:S01]  /*27a0*/  IMAD.MOV.U32 R16, RZ, RZ, 0x2f800000 ;  /* 0x2f800000ff107424 */ /* 0x000fe200078e00ff */
[----:B------:R-:W-:Y:S01]  /*27b0*/  IADD3 R9, P0, PT, R8, R9, RZ ;  /* 0x0000000908097210 */ /* 0x000fe20007f1e0ff */
[----:B------:R-:W-:-:S04]  /*27c0*/  IMAD.SHL.U32 R14, R4, 0x2, RZ ;  /* 0x00000002040e7824 */ /* 0x000fc800078e00ff */
[----:B------:R-:W-:Y:S01]  /*27d0*/  IMAD.X R0, RZ, RZ, R0, P0 ;  /* 0x000000ffff007224 */ /* 0x000fe200000e0600 */
[----:B------:R-:W-:Y:S01]  /*27e0*/  LOP3.LUT R14, R4, R14, R7, 0x96, !PT ;  /* 0x0000000e040e7212 */ /* 0x000fe200078e9607 */
[----:B------:R-:W-:Y:S01]  /*27f0*/  IMAD.MOV.U32 R4, RZ, RZ, R2 ;  /* 0x000000ffff047224 */ /* 0x000fe200078e0002 */
[----:B------:R-:W-:Y:S01]  /*2800*/  ISETP.GE.U32.AND P0, PT, R9, UR4, PT ;  /* 0x0000000409007c0c */ /* 0x000fe2000bf06070 */
[----:B------:R-:W-:Y:S01]  /*2810*/  IMAD.SHL.U32 R7, R15, 0x2, RZ ;  /* 0x000000020f077824 */ /* 0x000fe200078e00ff */
[----:B------:R-:W-:Y:S02]  /*2820*/  LOP3.LUT R2, R14, R3, RZ, 0x3c, !PT ;  /* 0x000000030e027212 */ /* 0x000fe400078e3cff */
[----:B------:R-:W-:-:S03]  /*2830*/  ISETP.GE.U32.AND.EX P0, PT, R0, UR5, PT, P0 ;  /* 0x0000000500007c0c */ /* 0x000fc6000bf06100 */
[----:B------:R-:W-:-:S05]  /*2840*/  IMAD.SHL.U32 R14, R2, 0x10, RZ ;  /* 0x00000010020e7824 */ /* 0x000fca00078e00ff */
[----:B------:R-:W-:Y:S02]  /*2850*/  LOP3.LUT R15, R15, R7, R14, 0x96, !PT ;  /* 0x000000070f0f7212 */ /* 0x000fe400078e960e */
[C---:B------:R-:W-:Y:S01]  /*2860*/  IADD3 R7, PT, PT, R6.reuse, 0x587c5, R2 ;  /* 0x000587c506077810 */ /* 0x040fe20007ffe002 */
[----:B------:R-:W-:Y:S01]  /*2870*/  VIADD R6, R6, 0xb0f8a ;  /* 0x000b0f8a06067836 */ /* 0x000fe20000000000 */
[----:B------:R-:W-:Y:S02]  /*2880*/  LOP3.LUT R15, R15, R2, RZ, 0x3c, !PT ;  /* 0x000000020f0f7212 */ /* 0x000fe400078e3cff */
[----:B------:R-:W-:-:S03]  /*2890*/  I2FP.F32.U32 R7, R7 ;  /* 0x0000000700077245 */ /* 0x000fc60000201000 */
[----:B------:R-:W-:Y:S02]  /*28a0*/  IMAD.IADD R14, R15, 0x1, R6 ;  /* 0x000000010f0e7824 */ /* 0x000fe400078e0206 */
[----:B------:R-:W-:-:S03]  /*28b0*/  FFMA R7, R7, R16, 1.1641532182693481445e-10 ;  /* 0x2f00000007077423 */ /* 0x000fc60000000010 */
[----:B------:R-:W-:-:S05]  /*28c0*/  I2FP.F32.U32 R14, R14 ;  /* 0x0000000e000e7245 */ /* 0x000fca0000201000 */
[----:B------:R-:W-:Y:S01]  /*28d0*/  FFMA R14, R14, R16, 1.1641532182693481445e-10 ;  /* 0x2f0000000e0e7423 */ /* 0x000fe20000000010 */
[----:B------:R-:W-:-:S03]  /*28e0*/  IMAD.MOV.U32 R16, RZ, RZ, R4 ;  /* 0x000000ffff107224 */ /* 0x000fc600078e0004 */
[----:B------:R-:W-:-:S04]  /*28f0*/  FMUL R14, R14, R14 ;  /* 0x0000000e0e0e7220 */ /* 0x000fc80000400000 */
[----:B------:R-:W-:Y:S01]  /*2900*/  FFMA R14, R7, R7, R14 ;  /* 0x00000007070e7223 */ /* 0x000fe2000000000e */
[----:B------:R-:W-:Y:S02]  /*2910*/  IMAD.MOV.U32 R7, RZ, RZ, R5 ;  /* 0x000000ffff077224 */ /* 0x000fe400078e0005 */
[----:B------:R-:W-:Y:S02]  /*2920*/  IMAD.MOV.U32 R5, RZ, RZ, R3 ;  /* 0x000000ffff057224 */ /* 0x000fe400078e0003 */
[----:B------:R-:W-:Y:S01]  /*2930*/  FSETP.GTU.AND P1, PT, R14, 1, PT ;  /* 0x3f8000000e00780b */ /* 0x000fe20003f2c000 */
[----:B------:R-:W-:-:S03]  /*2940*/  IMAD.MOV.U32 R3, RZ, RZ, R15 ;  /* 0x000000ffff037224 */ /* 0x000fc600078e000f */
[----:B------:R-:W-:-:S04]  /*2950*/  SEL R17, RZ, 0x1, P1 ;  /* 0x00000001ff117807 */ /* 0x000fc80000800000 */
[----:B------:R-:W-:-:S05]  /*2960*/  IADD3 R12, P1, PT, R12, R17, RZ ;  /* 0x000000110c0c7210 */ /* 0x000fca0007f3e0ff */
[----:B------:R-:W-:Y:S01]  /*2970*/  IMAD.X R13, RZ, RZ, R13, P1 ;  /* 0x000000ffff0d7224 */ /* 0x000fe200008e060d */
[----:B------:R-:W-:Y:S07]  /*2980*/  @!P0 BRA `(.L_x_49) ;  /* 0xfffffffc00708947 */ /* 0x000fee000383ffff */
.L_x_48:
[----:B------:R-:W-:Y:S05]  /*2990*/  BSYNC.RECONVERGENT B0 ;  /* 0x0000000000007941 */ /* 0x000fea0003800200 */
.L_x_47:
[----:B0-----:R-:W-:Y:S01]  /*29a0*/  REDG.E.ADD.64.STRONG.GPU desc[UR6][R10.64], R12 ;  /* 0x0000000c0a00798e */ /* 0x001fe2000c12e506 */
[----:B------:R-:W-:Y:S05]  /*29b0*/  EXIT ;  /* 0x000000000000794d */ /* 0x000fea0003800000 */
.L_x_50:
        /* <DEDUP_REMOVED lines=12> */
.L_x_198:


//--------------------- .text._Z14nBodyIntegrateP8ParticlePfS1_S1_if --------------------------
	.section	.text._Z14nBodyIntegrateP8ParticlePfS1_S1_if,"ax",@progbits
	.align	128
        .global         _Z14nBodyIntegrateP8ParticlePfS1_S1_if
        .type           _Z14nBodyIntegrateP8ParticlePfS1_S1_if,@function
        .size           _Z14nBodyIntegrateP8ParticlePfS1_S1_if,(.L_x_191 - _Z14nBodyIntegrateP8ParticlePfS1_S1_if)
        .other          _Z14nBodyIntegrateP8ParticlePfS1_S1_if,@"STO_CUDA_ENTRY STV_DEFAULT"
_Z14nBodyIntegrateP8ParticlePfS1_S1_if:
.text._Z14nBodyIntegrateP8ParticlePfS1_S1_if:
        /* <DEDUP_REMOVED lines=8> */
[----:B------:R-:W0:Y:S01]  /*0080*/  LDC.64 R4, c[0x0][0x380] ;  /* 0x0000e000ff047b82 */ /* 0x000e220000000a00 */
[----:B------:R-:W1:Y:S07]  /*0090*/  LDCU.64 UR4, c[0x0][0x358] ;  /* 0x00006b00ff0477ac */ /* 0x000e6e0008000a00 */
[----:B------:R-:W2:Y:S01]  /*00a0*/  LDC.64 R8, c[0x0][0x388] ;  /* 0x0000e200ff087b82 */ /* 0x000ea20000000a00 */
[----:B0-----:R-:W-:-:S05]  /*00b0*/  IMAD.WIDE R4, R2, 0x1c, R4 ;  /* 0x0000001c02047825 */ /* 0x001fca00078e0204 */
[----:B-1----:R-:W3:Y:S01]  /*00c0*/  LDG.E R3, desc[UR4][R4.64+0x18] ;  /* 0x0000180404037981 */ /* 0x002ee2000c1e1900 */
[----:B--2---:R-:W-:-:S05]  /*00d0*/  IMAD.WIDE R8, R2, 0x4, R8 ;  /* 0x0000000402087825 */ /* 0x004fca00078e0208 */
[----:B------:R-:W2:Y:S01]  /*00e0*/  LDG.E R0, desc[UR4][R8.64] ;  /* 0x0000000408007981 */ /* 0x000ea2000c1e1900 */
[----:B------:R-:W-:Y:S01]  /*00f0*/  BSSY.RECONVERGENT B0, `(.L_x_51) ;  /* 0x000000c000007945 */ /* 0x000fe20003800200 */
[----:B---3--:R-:W0:Y:S08]  /*0100*/  MUFU.RCP R6, R3 ;  /* 0x0000000300067308 */ /* 0x008e300000001000 */
[----:B--2---:R-:W1:Y:S01]  /*0110*/  FCHK P0, R0, R3 ;  /* 0x0000000300007302 */ /* 0x004e620000000000 */
[----:B0-----:R-:W-:-:S04]  /*0120*/  FFMA R7, -R3, R6, 1 ;  /* 0x3f80000003077423 */ /* 0x001fc80000000106 */
[----:B------:R-:W-:-:S04]  /*0130*/  FFMA R7, R6, R7, R6 ;  /* 0x0000000706077223 */ /* 0x000fc80000000006 */
[----:B------:R-:W-:-:S04]  /*0140*/  FFMA R6, R0, R7, RZ ;  /* 0x0000000700067223 */ /* 0x000fc800000000ff */
[----:B------:R-:W-:-:S04]  /*0150*/  FFMA R10, -R3, R6, R0 ;  /* 0x00000006030a7223 */ /* 0x000fc80000000100 */
[----:B------:R-:W-:Y:S01]  /*0160*/  FFMA R6, R7, R10, R6 ;  /* 0x0000000a07067223 */ /* 0x000fe20000000006 */
[----:B-1----:R-:W-:Y:S06]  /*0170*/  @!P0 BRA `(.L_x_52) ;  /* 0x00000000000c8947 */ /* 0x002fec0003800000 */
[----:B------:R-:W-:-:S07]  /*0180*/  MOV R8, 0x1a0 ;  /* 0x000001a000087802 */ /* 0x000fce0000000f00 */
[----:B------:R-:W-:Y:S05]  /*0190*/  CALL.REL.NOINC `($__internal_2_$__cuda_sm3x_div_rn_noftz_f32_slowpath) ;  /* 0x0000000000dc7944 */ /* 0x000fea0003c00000 */
[----:B------:R-:W-:-:S07]  /*01a0*/  IMAD.MOV.U32 R6, RZ, RZ, R0 ;  /* 0x000000ffff067224 */ /* 0x000fce00078e0000 */
.L_x_52:
[----:B------:R-:W-:Y:S05]  /*01b0*/  BSYNC.RECONVERGENT B0 ;  /* 0x0000000000007941 */ /* 0x000fea0003800200 */
.L_x_51:
[----:B------:R-:W0:Y:S02]  /*01c0*/  LDC.64 R8, c[0x0][0x390] ;  /* 0x0000e400ff087b82 */ /* 0x000e240000000a00 */
[----:B0-----:R-:W-:-:S06]  /*01d0*/  IMAD.WIDE R8, R2, 0x4, R8 ;  /* 0x0000000402087825 */ /* 0x001fcc00078e0208 */
[----:B------:R-:W2:Y:S01]  /*01e0*/  LDG.E R8, desc[UR4][R8.64] ;  /* 0x0000000408087981 */ /* 0x000ea2000c1e1900 */
[----:B------:R-:W0:Y:S01]  /*01f0*/  MUFU.RCP R0, R3 ;  /* 0x0000000300007308 */ /* 0x000e220000001000 */
[----:B------:R-:W-:Y:S01]  /*0200*/  BSSY.RECONVERGENT B0, `(.L_x_53) ;  /* 0x000000c000007945 */ /* 0x000fe20003800200 */
[----:B0-----:R-:W-:-:S04]  /*0210*/  FFMA R7, -R3, R0, 1 ;  /* 0x3f80000003077423 */ /* 0x001fc80000000100 */
[----:B------:R-:W-:Y:S02]  /*0220*/  FFMA R0, R0, R7, R0 ;  /* 0x0000000700007223 */ /* 0x000fe40000000000 */
[----:B--2---:R-:W0:Y:S02]  /*0230*/  FCHK P0, R8, R3 ;  /* 0x0000000308007302 */ /* 0x004e240000000000 */
[----:B------:R-:W-:-:S04]  /*0240*/  FFMA R7, R0, R8, RZ ;  /* 0x0000000800077223 */ /* 0x000fc800000000ff */
[----:B------:R-:W-:-:S04]  /*0250*/  FFMA R10, -R3, R7, R8 ;  /* 0x00000007030a7223 */ /* 0x000fc80000000108 */
[----:B------:R-:W-:Y:S01]  /*0260*/  FFMA R7, R0, R10, R7 ;  /* 0x0000000a00077223 */ /* 0x000fe20000000007 */
[----:B0-----:R-:W-:Y:S06]  /*0270*/  @!P0 BRA `(.L_x_54) ;  /* 0x0000000000108947 */ /* 0x001fec0003800000 */
[----:B------:R-:W-:Y:S01]  /*0280*/  IMAD.MOV.U32 R0, RZ, RZ, R8 ;  /* 0x000000ffff007224 */ /* 0x000fe200078e0008 */
[----:B------:R-:W-:-:S07]  /*0290*/  MOV R8, 0x2b0 ;  /* 0x000002b000087802 */ /* 0x000fce0000000f00 */
[----:B------:R-:W-:Y:S05]  /*02a0*/  CALL.REL.NOINC `($__internal_2_$__cuda_sm3x_div_rn_noftz_f32_slowpath) ;  /* 0x0000000000987944 */ /* 0x000fea0003c00000 */
[----:B------:R-:W-:-:S07]  /*02b0*/  IMAD.MOV.U32 R7, RZ, RZ, R0 ;  /* 0x000000ffff077224 */ /* 0x000fce00078e0000 */
.L_x_54:
[----:B------:R-:W-:Y:S05]  /*02c0*/  BSYNC.RECONVERGENT B0 ;  /* 0x0000000000007941 */ /* 0x000fea0003800200 */
.L_x_53:
        /* <DEDUP_REMOVED lines=12> */
[----:B------:R-:W-:Y:S02]  /*0390*/  MOV R0, R8 ;  /* 0x0000000800007202 */ /* 0x000fe40000000f00 */
[----:B------:R-:W-:-:S07]  /*03a0*/  MOV R8, 0x3c0 ;  /* 0x000003c000087802 */ /* 0x000fce0000000f00 */
[----:B------:R-:W-:Y:S05]  /*03b0*/  CALL.REL.NOINC `($__internal_2_$__cuda_sm3x_div_rn_noftz_f32_slowpath) ;  /* 0x0000000000547944 */ /* 0x000fea0003c00000 */
.L_x_56:
[----:B------:R-:W-:Y:S05]  /*03c0*/  BSYNC.RECONVERGENT B0 ;  /* 0x0000000000007941 */ /* 0x000fea0003800200 */
.L_x_55:
[----:B------:R-:W2:Y:S01]  /*03d0*/  LDG.E R3, desc[UR4][R4.64+0xc] ;  /* 0x00000c0404037981 */ /* 0x000ea2000c1e1900 */
[----:B------:R-:W2:Y:S03]  /*03e0*/  LDCU UR6, c[0x0][0x3a4] ;  /* 0x00007480ff0677ac */ /* 0x000ea60008000800 */
[----:B------:R-:W3:Y:S04]  /*03f0*/  LDG.E R2, desc[UR4][R4.64+0x10] ;  /* 0x0000100404027981 */ /* 0x000ee8000c1e1900 */
[----:B------:R-:W4:Y:S04]  /*0400*/  LDG.E R9, desc[UR4][R4.64+0x14] ;  /* 0x0000140404097981 */ /* 0x000f28000c1e1900 */
[----:B------:R-:W5:Y:S04]  /*0410*/  LDG.E R8, desc[UR4][R4.64] ;  /* 0x0000000404087981 */ /* 0x000f68000c1e1900 */
[----:B------:R-:W5:Y:S04]  /*0420*/  LDG.E R10, desc[UR4][R4.64+0x4] ;  /* 0x00000404040a7981 */ /* 0x000f68000c1e1900 */
[----:B------:R-:W5:Y:S01]  /*0430*/  LDG.E R12, desc[UR4][R4.64+0x8] ;  /* 0x00000804040c7981 */ /* 0x000f62000c1e1900 */
[----:B--2---:R-:W-:Y:S01]  /*0440*/  FFMA R3, R6, UR6, R3 ;  /* 0x0000000606037c23 */ /* 0x004fe20008000003 */
[----:B---3--:R-:W-:-:S04]  /*0450*/  FFMA R7, R7, UR6, R2 ;  /* 0x0000000607077c23 */ /* 0x008fc80008000002 */
[----:B------:R-:W-:Y:S01]  /*0460*/  STG.E desc[UR4][R4.64+0xc], R3 ;  /* 0x00000c0304007986 */ /* 0x000fe2000c101904 */
[----:B----4-:R-:W-:-:S03]  /*0470*/  FFMA R9, R0, UR6, R9 ;  /* 0x0000000600097c23 */ /* 0x010fc60008000009 */
[----:B------:R-:W-:Y:S01]  /*0480*/  STG.E desc[UR4][R4.64+0x10], R7 ;  /* 0x0000100704007986 */ /* 0x000fe2000c101904 */
[----:B-----5:R-:W-:-:S03]  /*0490*/  FFMA R11, R3, UR6, R8 ;  /* 0x00000006030b7c23 */ /* 0x020fc60008000008 */
[----:B------:R-:W-:Y:S01]  /*04a0*/  STG.E desc[UR4][R4.64+0x14], R9 ;  /* 0x0000140904007986 */ /* 0x000fe2000c101904 */
[----:B------:R-:W-:-:S03]  /*04b0*/  FFMA R13, R7, UR6, R10 ;  /* 0x00000006070d7c23 */ /* 0x000fc6000800000a */
[----:B------:R-:W-:Y:S01]  /*04c0*/  STG.E desc[UR4][R4.64], R11 ;  /* 0x0000000b04007986 */ /* 0x000fe2000c101904 */
[----:B------:R-:W-:-:S03]  /*04d0*/  FFMA R15, R9, UR6, R12 ;  /* 0x00000006090f7c23 */ /* 0x000fc6000800000c */
[----:B------:R-:W-:Y:S04]  /*04e0*/  STG.E desc[UR4][R4.64+0x4], R13 ;  /* 0x0000040d04007986 */ /* 0x000fe8000c101904 */
[----:B------:R-:W-:Y:S01]  /*04f0*/  STG.E desc[UR4][R4.64+0x8], R15 ;  /* 0x0000080f04007986 */ /* 0x000fe2000c101904 */
[----:B------:R-:W-:Y:S05]  /*0500*/  EXIT ;  /* 0x000000000000794d */ /* 0x000fea0003800000 */
        .weak           $__internal_2_$__cuda_sm3x_div_rn_noftz_f32_slowpath
        .type           $__internal_2_$__cuda_sm3x_div_rn_noftz_f32_slowpath,@function
        .size           $__internal_2_$__cuda_sm3x_div_rn_noftz_f32_slowpath,(.L_x_191 - $__internal_2_$__cuda_sm3x_div_rn_noftz_f32_slowpath)
$__internal_2_$__cuda_sm3x_div_rn_noftz_f32_slowpath:
[--C-:B------:R-:W-:Y:S01]  /*0510*/  SHF.R.U32.HI R10, RZ, 0x17, R3.reuse ;  /* 0x00000017ff0a7819 */ /* 0x100fe20000011603 */
[----:B------:R-:W-:Y:S01]  /*0520*/  BSSY.RECONVERGENT B1, `(.L_x_57) ;  /* 0x0000063000017945 */ /* 0x000fe20003800200 */
[----:B------:R-:W-:Y:S01]  /*0530*/  SHF.R.U32.HI R9, RZ, 0x17, R0 ;  /* 0x00000017ff097819 */ /* 0x000fe20000011600 */
[----:B------:R-:W-:Y:S01]  /*0540*/  IMAD.MOV.U32 R11, RZ, RZ, R3 ;  /* 0x000000ffff0b7224 */ /* 0x000fe200078e0003 */
[----:B------:R-:W-:Y:S02]  /*0550*/  LOP3.LUT R10, R10, 0xff, RZ, 0xc0, !PT ;  /* 0x000000ff0a0a7812 */ /* 0x000fe400078ec0ff */
[----:B------:R-:W-:-:S03]  /*0560*/  LOP3.LUT R14, R9, 0xff, RZ, 0xc0, !PT ;  /* 0x000000ff090e7812 */ /* 0x000fc600078ec0ff */
[----:B------:R-:W-:Y:S02]  /*0570*/  VIADD R13, R10, 0xffffffff ;  /* 0xffffffff0a0d7836 */ /* 0x000fe40000000000 */
[----:B------:R-:W-:-:S03]  /*0580*/  VIADD R12, R14, 0xffffffff ;  /* 0xffffffff0e0c7836 */ /* 0x000fc60000000000 */
[----:B------:R-:W-:-:S04]  /*0590*/  ISETP.GT.U32.AND P0, PT, R13, 0xfd, PT ;  /* 0x000000fd0d00780c */ /* 0x000fc80003f04070 */
[----:B------:R-:W-:-:S13]  /*05a0*/  ISETP.GT.U32.OR P0, PT, R12, 0xfd, P0 ;  /* 0x000000fd0c00780c */ /* 0x000fda0000704470 */
[----:B------:R-:W-:Y:S01]  /*05b0*/  @!P0 MOV R9, RZ ;  /* 0x000000ff00098202 */ /* 0x000fe20000000f00 */
[----:B------:R-:W-:Y:S06]  /*05c0*/  @!P0 BRA `(.L_x_58) ;  /* 0x00000000005c8947 */ /* 0x000fec0003800000 */
        /* <DEDUP_REMOVED lines=21> */
[----:B------:R-:W-:-:S03]  /*0720*/  @!P1 FFMA R11, R3, 1.84467440737095516160e+19, RZ ;  /* 0x5f800000030b9823 */ /* 0x000fc600000000ff */
[----:B------:R-:W-:-:S07]  /*0730*/  @!P1 IADD3 R9, PT, PT, R9, 0x40, RZ ;  /* 0x0000004009099810 */ /* 0x000fce0007ffe0ff */
.L_x_58:
[----:B------:R-:W-:Y:S01]  /*0740*/  LEA R12, R10, 0xc0800000, 0x17 ;  /* 0xc08000000a0c7811 */ /* 0x000fe200078eb8ff */
[----:B------:R-:W-:Y:S04]  /*0750*/  BSSY.RECONVERGENT B2, `(.L_x_63) ;  /* 0x0000036000027945 */ /* 0x000fe80003800200 */
[----:B------:R-:W-:Y:S02]  /*0760*/  IMAD.IADD R12, R11, 0x1, -R12 ;  /* 0x000000010b0c7824 */ /* 0x000fe400078e0a0c */
[----:B------:R-:W-:Y:S02]  /*0770*/  VIADD R11, R14, 0xffffff81 ;  /* 0xffffff810e0b7836 */ /* 0x000fe40000000000 */
[----:B------:R0:W1:Y:S01]  /*0780*/  MUFU.RCP R13, R12 ;  /* 0x0000000c000d7308 */ /* 0x0000620000001000 */
[----:B------:R-:W-:Y:S01]  /*0790*/  FADD.FTZ R15, -R12, -RZ ;  /* 0x800000ff0c0f7221 */ /* 0x000fe20000010100 */
[C---:B------:R-:W-:Y:S01]  /*07a0*/  IMAD R0, R11.reuse, -0x800000, R0 ;  /* 0xff8000000b007824 */ /* 0x040fe200078e0200 */
[----:B0-----:R-:W-:-:S04]  /*07b0*/  IADD3 R12, PT, PT, R11, 0x7f, -R10 ;  /* 0x0000007f0b0c7810 */ /* 0x001fc80007ffe80a */
[----:B------:R-:W-:Y:S01]  /*07c0*/  IADD3 R9, PT, PT, R12, R9, RZ ;  /* 0x000000090c097210 */ /* 0x000fe20007ffe0ff */
[----:B-1----:R-:W-:-:S04]  /*07d0*/  FFMA R14, R13, R15, 1 ;  /* 0x3f8000000d0e7423 */ /* 0x002fc8000000000f */
        /* <DEDUP_REMOVED lines=20> */
[C---:B------:R-:W-:Y:S01]  /*0920*/  IADD3 R12, PT, PT, R15.reuse, 0x20, RZ ;  /* 0x000000200f0c7810 */ /* 0x040fe20007ffe0ff */
[CCC-:B------:R-:W-:Y:S01]  /*0930*/  FFMA.RM R10, R16.reuse, R14.reuse, R13.reuse ;  /* 0x0000000e100a7223 */ /* 0x1c0fe2000000400d */
[----:B------:R-:W-:Y:S02]  /*0940*/  ISETP.NE.AND P2, PT, R15, RZ, PT ;  /* 0x000000ff0f00720c */ /* 0x000fe40003f45270 */
[----:B------:R-:W-:Y:S01]  /*0950*/  LOP3.LUT R11, R9, 0x7fffff, RZ, 0xc0, !PT ;  /* 0x007fffff090b7812 */ /* 0x000fe200078ec0ff */
[----:B------:R-:W-:Y:S01]  /*0960*/  FFMA.RP R9, R16, R14, R13 ;  /* 0x0000000e10097223 */ /* 0x000fe2000000800d */
[----:B------:R-:W-:Y:S01]  /*0970*/  IMAD.MOV R13, RZ, RZ, -R15 ;  /* 0x000000ffff0d7224 */ /* 0x000fe200078e0a0f */
[----:B------:R-:W-:Y:S02]  /*0980*/  ISETP.NE.AND P1, PT, R15, RZ, PT ;  /* 0x000000ff0f00720c */ /* 0x000fe40003f25270 */
[----:B------:R-:W-:-:S02]  /*0990*/  LOP3.LUT R11, R11, 0x800000, RZ, 0xfc, !PT ;  /* 0x008000000b0b7812 */ /* 0x000fc400078efcff */
[----:B------:R-:W-:Y:S02]  /*09a0*/  FSETP.NEU.FTZ.AND P0, PT, R9, R10, PT ;  /* 0x0000000a0900720b */ /* 0x000fe40003f1d000 */
[----:B------:R-:W-:Y:S02]  /*09b0*/  SHF.L.U32 R12, R11, R12, RZ ;  /* 0x0000000c0b0c7219 */ /* 0x000fe400000006ff */
[----:B------:R-:W-:Y:S02]  /*09c0*/  SEL R10, R13, RZ, P2 ;  /* 0x000000ff0d0a7207 */ /* 0x000fe40001000000 */
[----:B------:R-:W-:Y:S02]  /*09d0*/  ISETP.NE.AND P1, PT, R12, RZ, P1 ;  /* 0x000000ff0c00720c */ /* 0x000fe40000f25270 */
[----:B------:R-:W-:Y:S02]  /*09e0*/  SHF.R.U32.HI R10, RZ, R10, R11 ;  /* 0x0000000aff0a7219 */ /* 0x000fe4000001160b */
[----:B------:R-:W-:-:S02]  /*09f0*/  PLOP3.LUT P0, PT, P0, P1, PT, 0xf8, 0x8f ;  /* 0x00000000008f781c */ /* 0x000fc40000703f70 */
[----:B------:R-:W-:Y:S02]  /*0a00*/  SHF.R.U32.HI R12, RZ, 0x1, R10 ;  /* 0x00000001ff0c7819 */ /* 0x000fe4000001160a */
[----:B------:R-:W-:-:S04]  /*0a10*/  SEL R9, RZ, 0x1, !P0 ;  /* 0x00000001ff097807 */ /* 0x000fc80004000000 */
[----:B------:R-:W-:-:S04]  /*0a20*/  LOP3.LUT R9, R9, 0x1, R12, 0xf8, !PT ;  /* 0x0000000109097812 */ /* 0x000fc800078ef80c */
[----:B------:R-:W-:-:S05]  /*0a30*/  LOP3.LUT R9, R9, R10, RZ, 0xc0, !PT ;  /* 0x0000000a09097212 */ /* 0x000fca00078ec0ff */
[----:B------:R-:W-:-:S05]  /*0a40*/  IMAD.IADD R9, R12, 0x1, R9 ;  /* 0x000000010c097824 */ /* 0x000fca00078e0209 */
[----:B------:R-:W-:Y:S01]  /*0a50*/  LOP3.LUT R0, R9, R0, RZ, 0xfc, !PT ;  /* 0x0000000009007212 */ /* 0x000fe200078efcff */
[----:B------:R-:W-:Y:S06]  /*0a60*/  BRA `(.L_x_66) ;  /* 0x0000000000107947 */ /* 0x000fec0003800000 */
.L_x_65:
[----:B------:R-:W-:-:S04]  /*0a70*/  LOP3.LUT R0, R0, 0x80000000, RZ, 0xc0, !PT ;  /* 0x8000000000007812 */ /* 0x000fc800078ec0ff */
[----:B------:R-:W-:Y:S01]  /*0a80*/  LOP3.LUT R0, R0, 0x7f800000, RZ, 0xfc, !PT ;  /* 0x7f80000000007812 */ /* 0x000fe200078efcff */
[----:B------:R-:W-:Y:S06]  /*0a90*/  BRA `(.L_x_66) ;  /* 0x0000000000047947 */ /* 0x000fec0003800000 */
.L_x_64:
[----:B------:R-:W-:-:S07]  /*0aa0*/  LEA R0, R9, R0, 0x17 ;  /* 0x0000000009007211 */ /* 0x000fce00078eb8ff */
.L_x_66:
[----:B------:R-:W-:Y:S05]  /*0ab0*/  BSYNC.RECONVERGENT B2 ;  /* 0x0000000000027941 */ /* 0x000fea0003800200 */
.L_x_63:
[----:B------:R-:W-:Y:S05]  /*0ac0*/  BRA `(.L_x_67) ;  /* 0x0000000000207947 */ /* 0x000fea0003800000 */
.L_x_62:
[----:B------:R-:W-:-:S04]  /*0ad0*/  LOP3.LUT R0, R11, 0x80000000, R0, 0x48, !PT ;  /* 0x800000000b007812 */ /* 0x000fc800078e4800 */
[----:B------:R-:W-:Y:S01]  /*0ae0*/  LOP3.LUT R0, R0, 0x7f800000, RZ, 0xfc, !PT ;  /* 0x7f80000000007812 */ /* 0x000fe200078efcff */
[----:B------:R-:W-:Y:S06]  /*0af0*/  BRA `(.L_x_67) ;  /* 0x0000000000147947 */ /* 0x000fec0003800000 */
.L_x_61:
[----:B------:R-:W-:Y:S01]  /*0b00*/  LOP3.LUT R0, R11, 0x80000000, R0, 0x48, !PT ;  /* 0x800000000b007812 */ /* 0x000fe200078e4800 */
[----:B------:R-:W-:Y:S06]  /*0b10*/  BRA `(.L_x_67) ;  /* 0x00000000000c7947 */ /* 0x000fec0003800000 */
.L_x_60:
[----:B------:R-:W0:Y:S01]  /*0b20*/  MUFU.RSQ R0, -QNAN ;  /* 0xffc0000000007908 */ /* 0x000e220000001400 */
[----:B------:R-:W-:Y:S05]  /*0b30*/  BRA `(.L_x_67) ;  /* 0x0000000000047947 */ /* 0x000fea0003800000 */
.L_x_59:
[----:B------:R-:W-:-:S07]  /*0b40*/  FADD.FTZ R0, R0, R3 ;  /* 0x0000000300007221 */ /* 0x000fce0000010000 */
.L_x_67:
[----:B------:R-:W-:Y:S05]  /*0b50*/  BSYNC.RECONVERGENT B1 ;  /* 0x0000000000017941 */ /* 0x000fea0003800200 */
.L_x_57:
[----:B------:R-:W-:-:S04]  /*0b60*/  IMAD.MOV.U32 R9, RZ, RZ, 0x0 ;  /* 0x00000000ff097424 */ /* 0x000fc800078e00ff */
[----:B0-----:R-:W-:Y:S05]  /*0b70*/  RET.REL.NODEC R8 `(_Z14nBodyIntegrateP8ParticlePfS1_S1_if) ;  /* 0xfffffff408207950 */ /* 0x001fea0003c3ffff */
.L_x_68:
        /* <DEDUP_REMOVED lines=16> */
.L_x_191:


//--------------------- .text._Z18nBodyComputeForcesP8ParticlePfS1_S1_iff --------------------------
	.section	.text._Z18nBodyComputeForcesP8ParticlePfS1_S1_iff,"ax",@progbits
	.align	128
        .global         _Z18nBodyComputeForcesP8ParticlePfS1_S1_iff
        .type           _Z18nBodyComputeForcesP8ParticlePfS1_S1_iff,@function
        .size           _Z18nBodyComputeForcesP8ParticlePfS1_S1_iff,(.L_x_193 - _Z18nBodyComputeForcesP8ParticlePfS1_S1_iff)
        .other          _Z18nBodyComputeForcesP8ParticlePfS1_S1_iff,@"STO_CUDA_ENTRY STV_DEFAULT"
_Z18nBodyComputeForcesP8ParticlePfS1_S1_iff:
.text._Z18nBodyComputeForcesP8ParticlePfS1_S1_iff:
        /* <DEDUP_REMOVED lines=9> */
[----:B------:R-:W1:Y:S01]  /*0090*/  LDCU.64 UR6, c[0x0][0x358] ;  /* 0x00006b00ff0677ac */ /* 0x000e620008000a00 */
[----:B0-----:R-:W-:-:S05]  /*00a0*/  IMAD.WIDE R2, R11, 0x1c, R2 ;  /* 0x0000001c0b027825 */ /* 0x001fca00078e0202 */
[----:B-1----:R0:W5:Y:S04]  /*00b0*/  LDG.E R10, desc[UR6][R2.64] ;  /* 0x00000006020a7981 */ /* 0x002168000c1e1900 */
[----:B------:R0:W5:Y:S04]  /*00c0*/  LDG.E R9, desc[UR6][R2.64+0x4] ;  /* 0x0000040602097981 */ /* 0x000168000c1e1900 */
[----:B------:R0:W5:Y:S04]  /*00d0*/  LDG.E R8, desc[UR6][R2.64+0x8] ;  /* 0x0000080602087981 */ /* 0x000168000c1e1900 */
[----:B------:R0:W5:Y:S01]  /*00e0*/  LDG.E R5, desc[UR6][R2.64+0x18] ;  /* 0x0000180602057981 */ /* 0x000162000c1e1900 */
[----:B------:R-:W-:Y:S01]  /*00f0*/  ISETP.GE.AND P0, PT, R11, 0x1, PT ;  /* 0x000000010b00780c */ /* 0x000fe20003f06270 */
[----:B------:R-:W-:Y:S01]  /*0100*/  BSSY.RECONVERGENT B0, `(.L_x_69) ;  /* 0x0000159000007945 */ /* 0x000fe20003800200 */
[----:B------:R-:W-:Y:S01]  /*0110*/  HFMA2 R14, -RZ, RZ, 0, 0 ;  /* 0x00000000ff0e7431 */ /* 0x000fe200000001ff */
[----:B------:R-:W-:Y:S01]  /*0120*/  MOV R7, RZ ;  /* 0x000000ff00077202 */ /* 0x000fe20000000f00 */
[----:B------:R-:W-:Y:S01]  /*0130*/  HFMA2 R20, -RZ, RZ, 0, 0 ;  /* 0x00000000ff147431 */ /* 0x000fe200000001ff */
[----:B------:R-:W-:-:S08]  /*0140*/  MOV R13, RZ ;  /* 0x000000ff000d7202 */ /* 0x000fd00000000f00 */
[----:B0-----:R-:W-:Y:S05]  /*0150*/  @!P0 BRA `(.L_x_70) ;  /* 0x00000014004c8947 */ /* 0x001fea0003800000 */
[----:B------:R-:W0:Y:S01]  /*0160*/  LDCU UR4, c[0x0][0x3a4] ;  /* 0x00007480ff0477ac */ /* 0x000e220008000800 */
[----:B------:R-:W-:Y:S01]  /*0170*/  VIMNMX R7, PT, PT, R11, UR8, PT ;  /* 0x000000080b077c48 */ /* 0x000fe2000bfe0100 */
[----:B------:R-:W-:Y:S01]  /*0180*/  BSSY.RECONVERGENT B3, `(.L_x_71) ;  /* 0x00000c1000037945 */ /* 0x000fe20003800200 */
[----:B------:R-:W-:Y:S02]  /*0190*/  MOV R13, RZ ;  /* 0x000000ff000d7202 */ /* 0x000fe40000000f00 */
[----:B------:R-:W-:Y:S02]  /*01a0*/  ISETP.GE.AND P0, PT, R7, 0x4, PT ;  /* 0x000000040700780c */ /* 0x000fe40003f06270 */
[----:B------:R-:W-:Y:S02]  /*01b0*/  MOV R16, RZ ;  /* 0x000000ff00107202 */ /* 0x000fe40000000f00 */
[----:B------:R-:W-:Y:S02]  /*01c0*/  MOV R20, RZ ;  /* 0x000000ff00147202 */ /* 0x000fe40000000f00 */
[----:B------:R-:W-:-:S02]  /*01d0*/  MOV R14, RZ ;  /* 0x000000ff000e7202 */ /* 0x000fc40000000f00 */
[----:B------:R-:W-:Y:S01]  /*01e0*/  VIMNMX R7, PT, PT, R7, 0x1, !PT ;  /* 0x0000000107077848 */ /* 0x000fe20007fe0100 */
[----:B0----5:R-:W-:-:S04]  /*01f0*/  FMUL R17, R5, UR4 ;  /* 0x0000000405117c20 */ /* 0x021fc80008400000 */
[----:B------:R-:W-:Y:S05]  /*0200*/  @!P0 BRA `(.L_x_72) ;  /* 0x0000000800e08947 */ /* 0x000fea0003800000 */
[----:B------:R-:W0:Y:S01]  /*0210*/  LDCU.64 UR4, c[0x0][0x380] ;  /* 0x00007000ff0477ac */ /* 0x000e220008000a00 */
[----:B------:R-:W1:Y:S01]  /*0220*/  LDC R6, c[0x0][0x3a8] ;  /* 0x0000ea00ff067b82 */ /* 0x000e620000000800 */
[----:B------:R-:W-:Y:S01]  /*0230*/  LOP3.LUT R15, R7, 0x7ffffffc, RZ, 0xc0, !PT ;  /* 0x7ffffffc070f7812 */ /* 0x000fe200078ec0ff */
[----:B------:R-:W-:-:S03]  /*0240*/  HFMA2 R13, -RZ, RZ, 0, 0 ;  /* 0x00000000ff0d7431 */ /* 0x000fc600000001ff */
[----:B------:R-:W-:Y:S01]  /*0250*/  IADD3 R15, PT, PT, -R15, RZ, RZ ;  /* 0x000000ff0f0f7210 */ /* 0x000fe20007ffe1ff */
[----:B0-----:R-:W-:-:S04]  /*0260*/  UIADD3 UR4, UP0, UPT, UR4, 0x38, URZ ;  /* 0x0000003804047890 */ /* 0x001fc8000ff1e0ff */
[----:B------:R-:W-:Y:S02]  /*0270*/  UIADD3.X UR5, UPT, UPT, URZ, UR5, URZ, UP0, !UPT ;  /* 0x00000005ff057290 */ /* 0x000fe400087fe4ff */
[----:B------:R-:W-:-:S04]  /*0280*/  MOV R18, UR4 ;  /* 0x0000000400127c02 */ /* 0x000fc80008000f00 */
[----:B------:R-:W-:-:S07]  /*0290*/  MOV R19, UR5 ;  /* 0x0000000500137c02 */ /* 0x000fce0008000f00 */
.L_x_93:
[----:B------:R-:W2:Y:S04]  /*02a0*/  LDG.E R0, desc[UR6][R18.64+-0x34] ;  /* 0xffffcc0612007981 */ /* 0x000ea8000c1e1900 */
[----:B------:R-:W3:Y:S04]  /*02b0*/  LDG.E R29, desc[UR6][R18.64+-0x38] ;  /* 0xffffc806121d7981 */ /* 0x000ee8000c1e1900 */
[----:B------:R-:W4:Y:S04]  /*02c0*/  LDG.E R3, desc[UR6][R18.64+-0x30] ;  /* 0xffffd00612037981 */ /* 0x000f28000c1e1900 */
[----:B------:R0:W5:Y:S01]  /*02d0*/  LDG.E R2, desc[UR6][R18.64+-0x20] ;  /* 0xffffe00612027981 */ /* 0x000162000c1e1900 */
[----:B------:R-:W-:Y:S01]  /*02e0*/  BSSY.RECONVERGENT B1, `(.L_x_73) ;  /* 0x0000015000017945 */ /* 0x000fe20003800200 */
[----:B------:R-:W-:Y:S01]  /*02f0*/  LOP3.LUT R16, R7, 0x7ffffffc, RZ, 0xc0, !PT ;  /* 0x7ffffffc07107812 */ /* 0x000fe200078ec0ff */
[----:B--2---:R-:W-:Y:S01]  /*0300*/  FADD R21, -R9, R0 ;  /* 0x0000000009157221 */ /* 0x004fe20000000100 */
[----:B---3--:R-:W-:-:S03]  /*0310*/  FADD R29, -R10, R29 ;  /* 0x0000001d0a1d7221 */ /* 0x008fc60000000100 */
[----:B------:R-:W-:Y:S01]  /*0320*/  FMUL R0, R21, R21 ;  /* 0x0000001515007220 */ /* 0x000fe20000400000 */
[----:B----4-:R-:W-:-:S03]  /*0330*/  FADD R30, -R8, R3 ;  /* 0x00000003081e7221 */ /* 0x010fc60000000100 */
[----:B------:R-:W-:-:S04]  /*0340*/  FFMA R3, R29, R29, R0 ;  /* 0x0000001d1d037223 */ /* 0x000fc80000000000 */
[----:B------:R-:W-:-:S04]  /*0350*/  FFMA R3, R30, R30, R3 ;  /* 0x0000001e1e037223 */ /* 0x000fc80000000003 */
[----:B-1----:R-:W-:-:S04]  /*0360*/  FFMA R3, R6, R6, R3 ;  /* 0x0000000606037223 */ /* 0x002fc80000000003 */
[----:B------:R0:W1:Y:S01]  /*0370*/  MUFU.RSQ R4, R3 ;  /* 0x0000000300047308 */ /* 0x0000620000001400 */
[----:B------:R-:W-:-:S04]  /*0380*/  IADD3 R0, PT, PT, R3, -0xd000000, RZ ;  /* 0xf300000003007810 */ /* 0x000fc80007ffe0ff */
[----:B------:R-:W-:-:S13]  /*0390*/  ISETP.GT.U32.AND P0, PT, R0, 0x727fffff, PT ;  /* 0x727fffff0000780c */ /* 0x000fda0003f04070 */
[----:B01----:R-:W-:Y:S05]  /*03a0*/  @!P0 BRA `(.L_x_74) ;  /* 0x0000000000108947 */ /* 0x003fea0003800000 */
[----:B------:R-:W-:Y:S02]  /*03b0*/  MOV R12, R3 ;  /* 0x00000003000c7202 */ /* 0x000fe40000000f00 */
[----:B------:R-:W-:-:S07]  /*03c0*/  MOV R0, 0x3e0 ;  /* 0x000003e000007802 */ /* 0x000fce0000000f00 */
[----:B-----5:R-:W-:Y:S05]  /*03d0*/  CALL.REL.NOINC `($__internal_3_$__cuda_sm20_sqrt_rn_f32_slowpath) ;  /* 0x0000002c00047944 */ /* 0x020fea0003c00000 */
[----:B------:R-:W-:Y:S05]  /*03e0*/  BRA `(.L_x_75) ;  /* 0x0000000000107947 */ /* 0x000fea0003800000 */
.L_x_74:
[----:B------:R-:W-:Y:S01]  /*03f0*/  FMUL.FTZ R0, R3, R4 ;  /* 0x0000000403007220 */ /* 0x000fe20000410000 */
[----:B------:R-:W-:-:S03]  /*0400*/  FMUL.FTZ R4, R4, 0.5 ;  /* 0x3f00000004047820 */ /* 0x000fc60000410000 */
[----:B------:R-:W-:-:S04]  /*0410*/  FFMA R25, -R0, R0, R3 ;  /* 0x0000000000197223 */ /* 0x000fc80000000103 */
[----:B------:R-:W-:-:S07]  /*0420*/  FFMA R25, R25, R4, R0 ;  /* 0x0000000419197223 */ /* 0x000fce0000000000 */
.L_x_75:
[----:B------:R-:W-:Y:S05]  /*0430*/  BSYNC.RECONVERGENT B1 ;  /* 0x0000000000017941 */ /* 0x000fea0003800200 */
.L_x_73:
[----:B------:R-:W-:Y:S01]  /*0440*/  FMUL R27, R3, R25 ;  /* 0x00000019031b7220 */ /* 0x000fe20000400000 */
[----:B-----5:R-:W-:Y:S01]  /*0450*/  FMUL R0, R17, R2 ;  /* 0x0000000211007220 */ /* 0x020fe20000400000 */
[----:B------:R-:W-:Y:S02]  /*0460*/  BSSY.RECONVERGENT B4, `(.L_x_76) ;  /* 0x000000c000047945 */ /* 0x000fe40003800200 */
[----:B------:R-:W0:Y:S08]  /*0470*/  MUFU.RCP R3, R27 ;  /* 0x0000001b00037308 */ /* 0x000e300000001000 */
[----:B------:R-:W1:Y:S01]  /*0480*/  FCHK P0, R0, R27 ;  /* 0x0000001b00007302 */ /* 0x000e620000000000 */
[----:B0-----:R-:W-:-:S04]  /*0490*/  FFMA R4, -R27, R3, 1 ;  /* 0x3f8000001b047423 */ /* 0x001fc80000000103 */
[----:B------:R-:W-:-:S04]  /*04a0*/  FFMA R3, R3, R4, R3 ;  /* 0x0000000403037223 */ /* 0x000fc80000000003 */
[----:B------:R-:W-:-:S04]  /*04b0*/  FFMA R22, R0, R3, RZ ;  /* 0x0000000300167223 */ /* 0x000fc800000000ff */
[----:B------:R-:W-:-:S04]  /*04c0*/  FFMA R2, -R27, R22, R0 ;  /* 0x000000161b027223 */ /* 0x000fc80000000100 */
[----:B------:R-:W-:Y:S01]  /*04d0*/  FFMA R22, R3, R2, R22 ;  /* 0x0000000203167223 */ /* 0x000fe20000000016 */
[----:B-1----:R-:W-:Y:S06]  /*04e0*/  @!P0 BRA `(.L_x_77) ;  /* 0x00000000000c8947 */ /* 0x002fec0003800000 */
[----:B------:R-:W-:-:S07]  /*04f0*/  MOV R12, 0x510 ;  /* 0x00000510000c7802 */ /* 0x000fce0000000f00 */
[----:B------:R-:W-:Y:S05]  /*0500*/  CALL.REL.NOINC `($__internal_4_$__cuda_sm3x_div_rn_noftz_f32_slowpath) ;  /* 0x0000002c00107944 */ /* 0x000fea0003c00000 */
[----:B------:R-:W-:-:S07]  /*0510*/  MOV R22, R0 ;  /* 0x0000000000167202 */ /* 0x000fce0000000f00 */
.L_x_77:
[----:B------:R-:W-:Y:S05]  /*0520*/  BSYNC.RECONVERGENT B4 ;  /* 0x0000000000047941 */ /* 0x000fea0003800200 */
.L_x_76:
[----:B------:R-:W2:Y:S04]  /*0530*/  LDG.E R0, desc[UR6][R18.64+-0x18] ;  /* 0xffffe80612007981 */ /* 0x000ea8000c1e1900 */
[----:B------:R-:W3:Y:S04]  /*0540*/  LDG.E R23, desc[UR6][R18.64+-0x1c] ;  /* 0xffffe40612177981 */ /* 0x000ee8000c1e1900 */
[----:B------:R-:W4:Y:S04]  /*0550*/  LDG.E R25, desc[UR6][R18.64+-0x14] ;  /* 0xffffec0612197981 */ /* 0x000f28000c1e1900 */
[----:B------:R0:W5:Y:S01]  /*0560*/  LDG.E R26, desc[UR6][R18.64+-0x4] ;  /* 0xfffffc06121a7981 */ /* 0x000162000c1e1900 */
[----:B------:R-:W-:Y:S01]  /*0570*/  BSSY.RECONVERGENT B1, `(.L_x_78) ;  /* 0x0000016000017945 */ /* 0x000fe20003800200 */
[-C--:B------:R-:W-:Y:S01]  /*0580*/  FFMA R14, R29, R22.reuse, R14 ;  /* 0x000000161d0e7223 */ /* 0x080fe2000000000e */
[-C--:B------:R-:W-:Y:S01]  /*0590*/  FFMA R20, R21, R22.reuse, R20 ;  /* 0x0000001615147223 */ /* 0x080fe20000000014 */
[----:B------:R-:W-:Y:S01]  /*05a0*/  FFMA R30, R30, R22, R13 ;  /* 0x000000161e1e7223 */ /* 0x000fe2000000000d */
[----:B--2---:R-:W-:Y:S01]  /*05b0*/  FADD R3, -R9, R0 ;  /* 0x0000000009037221 */ /* 0x004fe20000000100 */
[----:B---3--:R-:W-:-:S03]  /*05c0*/  FADD R4, -R10, R23 ;  /* 0x000000170a047221 */ /* 0x008fc60000000100 */
[----:B------:R-:W-:Y:S01]  /*05d0*/  FMUL R23, R3, R3 ;  /* 0x0000000303177220 */ /* 0x000fe20000400000 */
[----:B----4-:R-:W-:-:S03]  /*05e0*/  FADD R2, -R8, R25 ;  /* 0x0000001908027221 */ /* 0x010fc60000000100 */
[----:B------:R-:W-:-:S04]  /*05f0*/  FFMA R23, R4, R4, R23 ;  /* 0x0000000404177223 */ /* 0x000fc80000000017 */
[----:B------:R-:W-:-:S04]  /*0600*/  FFMA R23, R2, R2, R23 ;  /* 0x0000000202177223 */ /* 0x000fc80000000017 */
[----:B------:R-:W-:-:S04]  /*0610*/  FFMA R12, R6, R6, R23 ;  /* 0x00000006060c7223 */ /* 0x000fc80000000017 */
[----:B------:R0:W1:Y:S01]  /*0620*/  MUFU.RSQ R23, R12 ;  /* 0x0000000c00177308 */ /* 0x0000620000001400 */
[----:B------:R-:W-:-:S04]  /*0630*/  IADD3 R0, PT, PT, R12, -0xd000000, RZ ;  /* 0xf30000000c007810 */ /* 0x000fc80007ffe0ff */
[----:B------:R-:W-:-:S13]  /*0640*/  ISETP.GT.U32.AND P0, PT, R0, 0x727fffff, PT ;  /* 0x727fffff0000780c */ /* 0x000fda0003f04070 */
[----:B01----:R-:W-:Y:S05]  /*0650*/  @!P0 BRA `(.L_x_79) ;  /* 0x00000000000c8947 */ /* 0x003fea0003800000 */
[----:B------:R-:W-:-:S07]  /*0660*/  MOV R0, 0x680 ;  /* 0x0000068000007802 */ /* 0x000fce0000000f00 */
[----:B-----5:R-:W-:Y:S05]  /*0670*/  CALL.REL.NOINC `($__internal_3_$__cuda_sm20_sqrt_rn_f32_slowpath) ;  /* 0x00000028005c7944 */ /* 0x020fea0003c00000 */
[----:B------:R-:W-:Y:S05]  /*0680*/  BRA `(.L_x_80) ;  /* 0x0000000000107947 */ /* 0x000fea0003800000 */
.L_x_79:
[----:B------:R-:W-:Y:S01]  /*0690*/  FMUL.FTZ R25, R12, R23 ;  /* 0x000000170c197220 */ /* 0x000fe20000410000 */
[----:B------:R-:W-:-:S03]  /*06a0*/  FMUL.FTZ R23, R23, 0.5 ;  /* 0x3f00000017177820 */ /* 0x000fc60000410000 */
[----:B------:R-:W-:-:S04]  /*06b0*/  FFMA R0, -R25, R25, R12 ;  /* 0x0000001919007223 */ /* 0x000fc8000000010c */
[----:B------:R-:W-:-:S07]  /*06c0*/  FFMA R25, R0, R23, R25 ;  /* 0x0000001700197223 */ /* 0x000fce0000000019 */
.L_x_80:
[----:B------:R-:W-:Y:S05]  /*06d0*/  BSYNC.RECONVERGENT B1 ;  /* 0x0000000000017941 */ /* 0x000fea0003800200 */
.L_x_78:
        /* <DEDUP_REMOVED lines=14> */
.L_x_82:
[----:B------:R-:W-:Y:S05]  /*07c0*/  BSYNC.RECONVERGENT B4 ;  /* 0x0000000000047941 */ /* 0x000fea0003800200 */
.L_x_81:
        /* <DEDUP_REMOVED lines=22> */
.L_x_84:
[----:B------:R-:W-:Y:S01]  /*0930*/  FMUL.FTZ R3, R12, R25 ;  /* 0x000000190c037220 */ /* 0x000fe20000410000 */
[----:B------:R-:W-:-:S03]  /*0940*/  FMUL.FTZ R25, R25, 0.5 ;  /* 0x3f00000019197820 */ /* 0x000fc60000410000 */
[----:B------:R-:W-:-:S04]  /*0950*/  FFMA R0, -R3, R3, R12 ;  /* 0x0000000303007223 */ /* 0x000fc8000000010c */
[----:B------:R-:W-:-:S07]  /*0960*/  FFMA R25, R0, R25, R3 ;  /* 0x0000001900197223 */ /* 0x000fce0000000003 */
.L_x_85:
[----:B------:R-:W-:Y:S05]  /*0970*/  BSYNC.RECONVERGENT B1 ;  /* 0x0000000000017941 */ /* 0x000fea0003800200 */
.L_x_83:
        /* <DEDUP_REMOVED lines=14> */
.L_x_87:
[----:B------:R-:W-:Y:S05]  /*0a60*/  BSYNC.RECONVERGENT B4 ;  /* 0x0000000000047941 */ /* 0x000fea0003800200 */
.L_x_86:
        /* <DEDUP_REMOVED lines=22> */
.L_x_89:
[----:B------:R-:W-:Y:S01]  /*0bd0*/  FMUL.FTZ R25, R12, R23 ;  /* 0x000000170c197220 */ /* 0x000fe20000410000 */
[----:B------:R-:W-:-:S03]  /*0be0*/  FMUL.FTZ R23, R23, 0.5 ;  /* 0x3f00000017177820 */ /* 0x000fc60000410000 */
[----:B------:R-:W-:-:S04]  /*0bf0*/  FFMA R0, -R25, R25, R12 ;  /* 0x0000001919007223 */ /* 0x000fc8000000010c */
[----:B------:R-:W-:-:S07]  /*0c00*/  FFMA R25, R0, R23, R25 ;  /* 0x0000001700197223 */ /* 0x000fce0000000019 */
.L_x_90:
[----:B------:R-:W-:Y:S05]  /*0c10*/  BSYNC.RECONVERGENT B1 ;  /* 0x0000000000017941 */ /* 0x000fea0003800200 */
.L_x_88:
        /* <DEDUP_REMOVED lines=14> */
.L_x_92:
[----:B------:R-:W-:Y:S05]  /*0d00*/  BSYNC.RECONVERGENT B4 ;  /* 0x0000000000047941 */ /* 0x000fea0003800200 */
.L_x_91:
[----:B------:R-:W-:Y:S01]  /*0d10*/  IADD3 R15, PT, PT, R15, 0x4, RZ ;  /* 0x000000040f0f7810 */ /* 0x000fe20007ffe0ff */
[-C--:B------:R-:W-:Y:S01]  /*0d20*/  FFMA R14, R4, R21.reuse, R14 ;  /* 0x00000015040e7223 */ /* 0x080fe2000000000e */
[----:B------:R-:W-:Y:S01]  /*0d30*/  IADD3 R18, P1, PT, R18, 0x70, RZ ;  /* 0x0000007012127810 */ /* 0x000fe20007f3e0ff */
[-C--:B------:R-:W-:Y:S01]  /*0d40*/  FFMA R20, R3, R21.reuse, R20 ;  /* 0x0000001503147223 */ /* 0x080fe20000000014 */
[----:B------:R-:W-:Y:S01]  /*0d50*/  ISETP.NE.AND P0, PT, R15, RZ, PT ;  /* 0x000000ff0f00720c */ /* 0x000fe20003f05270 */
[----:B------:R-:W-:Y:S01]  /*0d60*/  FFMA R13, R2, R21, R13 ;  /* 0x00000015020d7223 */ /* 0x000fe2000000000d */
[----:B------:R-:W-:-:S11]  /*0d70*/  IADD3.X R19, PT, PT, RZ, R19, RZ, P1, !PT ;  /* 0x00000013ff137210 */ /* 0x000fd60000ffe4ff */
[----:B------:R-:W-:Y:S05]  /*0d80*/  @P0 BRA `(.L_x_93) ;  /* 0xfffffff400440947 */ /* 0x000fea000383ffff */
.L_x_72:
[----:B------:R-:W-:Y:S05]  /*0d90*/  BSYNC.RECONVERGENT B3 ;  /* 0x0000000000037941 */ /* 0x000fea0003800200 */
.L_x_71:
[----:B------:R-:W-:-:S13]  /*0da0*/  LOP3.LUT P0, R0, R7, 0x3, RZ, 0xc0, !PT ;  /* 0x0000000307007812 */ /* 0x000fda000780c0ff */
[----:B------:R-:W-:Y:S05]  /*0db0*/  @!P0 BRA `(.L_x_70) ;  /* 0x0000000800348947 */ /* 0x000fea0003800000 */
[----:B------:R-:W-:Y:S01]  /*0dc0*/  ISETP.NE.AND P0, PT, R0, 0x1, PT ;  /* 0x000000010000780c */ /* 0x000fe20003f05270 */
[----:B------:R-:W-:-:S12]  /*0dd0*/  BSSY.RECONVERGENT B3, `(.L_x_94) ;  /* 0x000005b000037945 */ /* 0x000fd80003800200 */
[----:B------:R-:W-:Y:S05]  /*0de0*/  @!P0 BRA `(.L_x_95) ;  /* 0x0000000400648947 */ /* 0x000fea0003800000 */
[----:B------:R-:W0:Y:S08]  /*0df0*/  LDC.64 R2, c[0x0][0x380] ;  /* 0x0000e000ff027b82 */ /* 0x000e300000000a00 */
[----:B------:R-:W1:Y:S01]  /*0e00*/  LDC R23, c[0x0][0x3a8] ;  /* 0x0000ea00ff177b82 */ /* 0x000e620000000800 */
[----:B0-----:R-:W-:-:S05]  /*0e10*/  IMAD.WIDE.U32 R2, R16, 0x1c, R2 ;  /* 0x0000001c10027825 */ /* 0x001fca00078e0002 */
[----:B------:R-:W2:Y:S04]  /*0e20*/  LDG.E R0, desc[UR6][R2.64+0x4] ;  /* 0x0000040602007981 */ /* 0x000ea8000c1e1900 */
[----:B------:R-:W3:Y:S04]  /*0e30*/  LDG.E R19, desc[UR6][R2.64] ;  /* 0x0000000602137981 */ /* 0x000ee8000c1e1900 */
[----:B------:R-:W4:Y:S04]  /*0e40*/  LDG.E R21, desc[UR6][R2.64+0x8] ;  /* 0x0000080602157981 */ /* 0x000f28000c1e1900 */
[----:B------:R0:W5:Y:S01]  /*0e50*/  LDG.E R4, desc[UR6][R2.64+0x18] ;  /* 0x0000180602047981 */ /* 0x000162000c1e1900 */
[----:B------:R-:W-:Y:S01]  /*0e60*/  BSSY.RECONVERGENT B1, `(.L_x_96) ;  /* 0x0000013000017945 */ /* 0x000fe20003800200 */
        /* <DEDUP_REMOVED lines=11> */
[----:B------:R-:W-:-:S07]  /*0f20*/  MOV R0, 0xf40 ;  /* 0x00000f4000007802 */ /* 0x000fce0000000f00 */
[----:B-----5:R-:W-:Y:S05]  /*0f30*/  CALL.REL.NOINC `($__internal_3_$__cuda_sm20_sqrt_rn_f32_slowpath) ;  /* 0x00000020002c7944 */ /* 0x020fea0003c00000 */
[----:B------:R-:W-:Y:S05]  /*0f40*/  BRA `(.L_x_98) ;  /* 0x0000000000107947 */ /* 0x000fea0003800000 */
.L_x_97:
[----:B------:R-:W-:Y:S01]  /*0f50*/  FMUL.FTZ R25, R12, R19 ;  /* 0x000000130c197220 */ /* 0x000fe20000410000 */
[----:B------:R-:W-:-:S03]  /*0f60*/  FMUL.FTZ R19, R19, 0.5 ;  /* 0x3f00000013137820 */ /* 0x000fc60000410000 */
[----:B------:R-:W-:-:S04]  /*0f70*/  FFMA R0, -R25, R25, R12 ;  /* 0x0000001919007223 */ /* 0x000fc8000000010c */
[----:B------:R-:W-:-:S07]  /*0f80*/  FFMA R25, R0, R19, R25 ;  /* 0x0000001300197223 */ /* 0x000fce0000000019 */
.L_x_98:
[----:B------:R-:W-:Y:S05]  /*0f90*/  BSYNC.RECONVERGENT B1 ;  /* 0x0000000000017941 */ /* 0x000fea0003800200 */
.L_x_96:
        /* <DEDUP_REMOVED lines=14> */
.L_x_100:
[----:B------:R-:W-:Y:S05]  /*1080*/  BSYNC.RECONVERGENT B4 ;  /* 0x0000000000047941 */ /* 0x000fea0003800200 */
.L_x_99:
[----:B------:R-:W2:Y:S01]  /*1090*/  LDG.E R0, desc[UR6][R2.64+0x20] ;  /* 0x0000200602007981 */ /* 0x000ea2000c1e1900 */
[----:B------:R-:W0:Y:S03]  /*10a0*/  LDC R27, c[0x0][0x3a8] ;  /* 0x0000ea00ff1b7b82 */ /* 0x000e260000000800 */
        /* <DEDUP_REMOVED lines=13> */
[----:B0-----:R-:W-:-:S04]  /*1180*/  FFMA R12, R27, R27, R12 ;  /* 0x0000001b1b0c7223 */ /* 0x001fc8000000000c */
[----:B------:R0:W1:Y:S01]  /*1190*/  MUFU.RSQ R23, R12 ;  /* 0x0000000c00177308 */ /* 0x0000620000001400 */
[----:B------:R-:W-:-:S04]  /*11a0*/  IADD3 R0, PT, PT, R12, -0xd000000, RZ ;  /* 0xf30000000c007810 */ /* 0x000fc80007ffe0ff */
[----:B------:R-:W-:-:S13]  /*11b0*/  ISETP.GT.U32.AND P0, PT, R0, 0x727fffff, PT ;  /* 0x727fffff0000780c */ /* 0x000fda0003f04070 */
[----:B01----:R-:W-:Y:S05]  /*11c0*/  @!P0 BRA `(.L_x_102) ;  /* 0x00000000000c8947 */ /* 0x003fea0003800000 */
[----:B------:R-:W-:-:S07]  /*11d0*/  MOV R0, 0x11f0 ;  /* 0x000011f000007802 */ /* 0x000fce0000000f00 */
[----:B-----5:R-:W-:Y:S05]  /*11e0*/  CALL.REL.NOINC `($__internal_3_$__cuda_sm20_sqrt_rn_f32_slowpath) ;  /* 0x0000001c00807944 */ /* 0x020fea0003c00000 */
[----:B------:R-:W-:Y:S05]  /*11f0*/  BRA `(.L_x_103) ;  /* 0x0000000000107947 */ /* 0x000fea0003800000 */
.L_x_102:
[----:B------:R-:W-:Y:S01]  /*1200*/  FMUL.FTZ R25, R12, R23 ;  /* 0x000000170c197220 */ /* 0x000fe20000410000 */
[----:B------:R-:W-:-:S03]  /*1210*/  FMUL.FTZ R6, R23, 0.5 ;  /* 0x3f00000017067820 */ /* 0x000fc60000410000 */
[----:B------:R-:W-:-:S04]  /*1220*/  FFMA R0, -R25, R25, R12 ;  /* 0x0000001919007223 */ /* 0x000fc8000000010c */
[----:B------:R-:W-:-:S07]  /*1230*/  FFMA R25, R0, R6, R25 ;  /* 0x0000000600197223 */ /* 0x000fce0000000019 */
.L_x_103:
[----:B------:R-:W-:Y:S05]  /*1240*/  BSYNC.RECONVERGENT B1 ;  /* 0x0000000000017941 */ /* 0x000fea0003800200 */
.L_x_101:
        /* <DEDUP_REMOVED lines=14> */
.L_x_105:
[----:B------:R-:W-:Y:S05]  /*1330*/  BSYNC.RECONVERGENT B4 ;  /* 0x0000000000047941 */ /* 0x000fea0003800200 */
.L_x_104:
[-C--:B------:R-:W-:Y:S01]  /*1340*/  FFMA R14, R4, R15.reuse, R14 ;  /* 0x0000000f040e7223 */ /* 0x080fe2000000000e */
[-C--:B------:R-:W-:Y:S01]  /*1350*/  FFMA R20, R3, R15.reuse, R20 ;  /* 0x0000000f03147223 */ /* 0x080fe20000000014 */
[----:B------:R-:W-:Y:S01]  /*1360*/  FFMA R13, R2, R15, R13 ;  /* 0x0000000f020d7223 */ /* 0x000fe2000000000d */
[----:B------:R-:W-:-:S07]  /*1370*/  IADD3 R16, PT, PT, R16, 0x2, RZ ;  /* 0x0000000210107810 */ /* 0x000fce0007ffe0ff */
.L_x_95:
[----:B------:R-:W-:Y:S05]  /*1380*/  BSYNC.RECONVERGENT B3 ;  /* 0x0000000000037941 */ /* 0x000fea0003800200 */
.L_x_94:
[----:B------:R-:W-:-:S04]  /*1390*/  LOP3.LUT R0, R7, 0x1, RZ, 0xc0, !PT ;  /* 0x0000000107007812 */ /* 0x000fc800078ec0ff */
[----:B------:R-:W-:-:S13]  /*13a0*/  ISETP.NE.U32.AND P0, PT, R0, 0x1, PT ;  /* 0x000000010000780c */ /* 0x000fda0003f05070 */
[----:B------:R-:W-:Y:S05]  /*13b0*/  @P0 BRA `(.L_x_70) ;  /* 0x0000000000b40947 */ /* 0x000fea0003800000 */
        /* <DEDUP_REMOVED lines=22> */
.L_x_107:
[----:B------:R-:W-:Y:S01]  /*1520*/  FMUL.FTZ R25, R12, R15 ;  /* 0x0000000f0c197220 */ /* 0x000fe20000410000 */
[----:B------:R-:W-:-:S03]  /*1530*/  FMUL.FTZ R15, R15, 0.5 ;  /* 0x3f0000000f0f7820 */ /* 0x000fc60000410000 */
[----:B------:R-:W-:-:S04]  /*1540*/  FFMA R0, -R25, R25, R12 ;  /* 0x0000001919007223 */ /* 0x000fc8000000010c */
[----:B------:R-:W-:-:S07]  /*1550*/  FFMA R25, R0, R15, R25 ;  /* 0x0000000f00197223 */ /* 0x000fce0000000019 */
.L_x_108:
[----:B------:R-:W-:Y:S05]  /*1560*/  BSYNC.RECONVERGENT B1 ;  /* 0x0000000000017941 */ /* 0x000fea0003800200 */
.L_x_106:
        /* <DEDUP_REMOVED lines=14> */
.L_x_110:
[----:B------:R-:W-:Y:S05]  /*1650*/  BSYNC.RECONVERGENT B3 ;  /* 0x0000000000037941 */ /* 0x000fea0003800200 */
.L_x_109:
[-C--:B------:R-:W-:Y:S01]  /*1660*/  FFMA R14, R4, R15.reuse, R14 ;  /* 0x0000000f040e7223 */ /* 0x080fe2000000000e */
[-C--:B------:R-:W-:Y:S01]  /*1670*/  FFMA R20, R3, R15.reuse, R20 ;  /* 0x0000000f03147223 */ /* 0x080fe20000000014 */
[----:B------:R-:W-:-:S07]  /*1680*/  FFMA R13, R2, R15, R13 ;  /* 0x0000000f020d7223 */ /* 0x000fce000000000d */
.L_x_70:
[----:B------:R-:W-:Y:S05]  /*1690*/  BSYNC.RECONVERGENT B0 ;  /* 0x0000000000007941 */ /* 0x000fea0003800200 */
.L_x_69:
[----:B------:R-:W0:Y:S01]  /*16a0*/  LDCU UR4, c[0x0][0x3a0] ;  /* 0x00007400ff0477ac */ /* 0x000e220008000800 */
[----:B------:R-:W-:Y:S01]  /*16b0*/  BSSY.RECONVERGENT B0, `(.L_x_111) ;  /* 0x0000037000007945 */ /* 0x000fe20003800200 */
[----:B0-----:R-:W-:-:S13]  /*16c0*/  ISETP.GE.AND P0, PT, R7, UR4, PT ;  /* 0x0000000407007c0c */ /* 0x001fda000bf06270 */
[----:B------:R-:W-:Y:S05]  /*16d0*/  @P0 BRA `(.L_x_112) ;  /* 0x0000000000d00947 */ /* 0x000fea0003800000 */
[----:B------:R-:W-:Y:S01]  /*16e0*/  ISETP.NE.AND P0, PT, R11, R7, PT ;  /* 0x000000070b00720c */ /* 0x000fe20003f05270 */
        /* <DEDUP_REMOVED lines=10> */
[----:B--2--5:R-:W-:Y:S01]  /*1790*/  FADD R3, -R9, R0 ;  /* 0x0000000009037221 */ /* 0x024fe20000000100 */
        /* <DEDUP_REMOVED lines=11> */
[----:B------:R-:W-:Y:S05]  /*1850*/  CALL.REL.NOINC `($__internal_3_$__cuda_sm20_sqrt_rn_f32_slowpath) ;  /* 0x0000001400e47944 */ /* 0x000fea0003c00000 */
[----:B------:R-:W-:Y:S05]  /*1860*/  BRA `(.L_x_117) ;  /* 0x0000000000107947 */ /* 0x000fea0003800000 */
.L_x_116:
[----:B------:R-:W-:Y:S01]  /*1870*/  FMUL.FTZ R25, R12, R15 ;  /* 0x0000000f0c197220 */ /* 0x000fe20000410000 */
[----:B------:R-:W-:-:S03]  /*1880*/  FMUL.FTZ R15, R15, 0.5 ;  /* 0x3f0000000f0f7820 */ /* 0x000fc60000410000 */
[----:B------:R-:W-:-:S04]  /*1890*/  FFMA R0, -R25, R25, R12 ;  /* 0x0000001919007223 */ /* 0x000fc8000000010c */
[----:B------:R-:W-:-:S07]  /*18a0*/  FFMA R25, R0, R15, R25 ;  /* 0x0000000f00197223 */ /* 0x000fce0000000019 */
.L_x_117:
[----:B------:R-:W-:Y:S05]  /*18b0*/  BSYNC.RECONVERGENT B1 ;  /* 0x0000000000017941 */ /* 0x000fea0003800200 */
.L_x_115:
[----:B------:R-:W0:Y:S01]  /*18c0*/  LDCU UR4, c[0x0][0x3a4] ;  /* 0x00007480ff0477ac */ /* 0x000e220008000800 */
[----:B------:R-:W-:Y:S01]  /*18d0*/  FMUL R27, R12, R25 ;  /* 0x000000190c1b7220 */ /* 0x000fe20000400000 */
[----:B------:R-:W-:Y:S03]  /*18e0*/  BSSY.RECONVERGENT B4, `(.L_x_118) ;  /* 0x000000e000047945 */ /* 0x000fe60003800200 */
[----:B------:R-:W1:Y:S01]  /*18f0*/  MUFU.RCP R12, R27 ;  /* 0x0000001b000c7308 */ /* 0x000e620000001000 */
[----:B0-----:R-:W-:-:S04]  /*1900*/  FMUL R17, R5, UR4 ;  /* 0x0000000405117c20 */ /* 0x001fc80008400000 */
[----:B------:R-:W-:Y:S01]  /*1910*/  FMUL R0, R17, R6 ;  /* 0x0000000611007220 */ /* 0x000fe20000400000 */
[----:B-1----:R-:W-:-:S03]  /*1920*/  FFMA R15, -R27, R12, 1 ;  /* 0x3f8000001b0f7423 */ /* 0x002fc6000000010c */
[----:B------:R-:W0:Y:S01]  /*1930*/  FCHK P0, R0, R27 ;  /* 0x0000001b00007302 */ /* 0x000e220000000000 */
[----:B------:R-:W-:-:S04]  /*1940*/  FFMA R15, R12, R15, R12 ;  /* 0x0000000f0c0f7223 */ /* 0x000fc8000000000c */
[----:B------:R-:W-:-:S04]  /*1950*/  FFMA R6, R0, R15, RZ ;  /* 0x0000000f00067223 */ /* 0x000fc800000000ff */
[----:B------:R-:W-:-:S04]  /*1960*/  FFMA R12, -R27, R6, R0 ;  /* 0x000000061b0c7223 */ /* 0x000fc80000000100 */
[----:B------:R-:W-:Y:S01]  /*1970*/  FFMA R15, R15, R12, R6 ;  /* 0x0000000c0f0f7223 */ /* 0x000fe20000000006 */
[----:B0-----:R-:W-:Y:S06]  /*1980*/  @!P0 BRA `(.L_x_119) ;  /* 0x00000000000c8947 */ /* 0x001fec0003800000 */
[----:B------:R-:W-:-:S07]  /*1990*/  MOV R12, 0x19b0 ;  /* 0x000019b0000c7802 */ /* 0x000fce0000000f00 */
[----:B------:R-:W-:Y:S05]  /*19a0*/  CALL.REL.NOINC `($__internal_4_$__cuda_sm3x_div_rn_noftz_f32_slowpath) ;  /* 0x0000001400e87944 */ /* 0x000fea0003c00000 */
[----:B------:R-:W-:-:S07]  /*19b0*/  MOV R15, R0 ;  /* 0x00000000000f7202 */ /* 0x000fce0000000f00 */
.L_x_119:
[----:B------:R-:W-:Y:S05]  /*19c0*/  BSYNC.RECONVERGENT B4 ;  /* 0x0000000000047941 */ /* 0x000fea0003800200 */
.L_x_118:
[-C--:B------:R-:W-:Y:S01]  /*19d0*/  FFMA R14, R4, R15.reuse, R14 ;  /* 0x0000000f040e7223 */ /* 0x080fe2000000000e */
[-C--:B------:R-:W-:Y:S01]  /*19e0*/  FFMA R20, R3, R15.reuse, R20 ;  /* 0x0000000f03147223 */ /* 0x080fe20000000014 */
[----:B------:R-:W-:-:S07]  /*19f0*/  FFMA R13, R2, R15, R13 ;  /* 0x0000000f020d7223 */ /* 0x000fce000000000d */
.L_x_114:
[----:B------:R-:W-:Y:S05]  /*1a00*/  BSYNC.RECONVERGENT B3 ;  /* 0x0000000000037941 */ /* 0x000fea0003800200 */
.L_x_113:
[----:B------:R-:W-:-:S07]  /*1a10*/  IADD3 R7, PT, PT, R7, 0x1, RZ ;  /* 0x0000000107077810 */ /* 0x000fce0007ffe0ff */
.L_x_112:
[----:B------:R-:W-:Y:S05]  /*1a20*/  BSYNC.RECONVERGENT B0 ;  /* 0x0000000000007941 */ /* 0x000fea0003800200 */
.L_x_111:
[----:B------:R-:W0:Y:S01]  /*1a30*/  LDCU UR4, c[0x0][0x3a0] ;  /* 0x00007400ff0477ac */ /* 0x000e220008000800 */
[----:B------:R-:W-:Y:S01]  /*1a40*/  BSSY.RECONVERGENT B0, `(.L_x_120) ;  /* 0x0000150000007945 */ /* 0x000fe20003800200 */
[----:B0-----:R-:W-:-:S13]  /*1a50*/  ISETP.GE.AND P0, PT, R7, UR4, PT ;  /* 0x0000000407007c0c */ /* 0x001fda000bf06270 */
[----:B------:R-:W-:Y:S05]  /*1a60*/  @P0 BRA `(.L_x_121) ;  /* 0x0000001400340947 */ /* 0x000fea0003800000 */
[----:B------:R-:W0:Y:S01]  /*1a70*/  LDCU UR5, c[0x0][0x3a4] ;  /* 0x00007480ff0577ac */ /* 0x000e220008000800 */
[C---:B------:R-:W-:Y:S01]  /*1a80*/  IADD3 R0, PT, PT, R7.reuse, -UR4, RZ ;  /* 0x8000000407007c10 */ /* 0x040fe2000fffe0ff */
[----:B------:R-:W-:Y:S01]  /*1a90*/  BSSY.RECONVERGENT B3, `(.L_x_122) ;  /* 0x00000bb000037945 */ /* 0x000fe20003800200 */
[----:B------:R-:W-:Y:S02]  /*1aa0*/  IADD3 R6, PT, PT, -R7, UR4, RZ ;  /* 0x0000000407067c10 */ /* 0x000fe4000fffe1ff */
[----:B------:R-:W-:Y:S02]  /*1ab0*/  ISETP.GT.U32.AND P0, PT, R0, -0x4, PT ;  /* 0xfffffffc0000780c */ /* 0x000fe40003f04070 */
[----:B------:R-:W-:Y:S01]  /*1ac0*/  LOP3.LUT R4, R6, 0x3, RZ, 0xc0, !PT ;  /* 0x0000000306047812 */ /* 0x000fe200078ec0ff */
[----:B0----5:R-:W-:-:S10]  /*1ad0*/  FMUL R5, R5, UR5 ;  /* 0x0000000505057c20 */ /* 0x021fd40008400000 */
[----:B------:R-:W-:Y:S05]  /*1ae0*/  @P0 BRA `(.L_x_123) ;  /* 0x0000000800d40947 */ /* 0x000fea0003800000 */
[----:B------:R-:W0:Y:S01]  /*1af0*/  LDC.64 R16, c[0x0][0x380] ;  /* 0x0000e000ff107b82 */ /* 0x000e220000000a00 */
[----:B------:R-:W-:-:S04]  /*1b00*/  LOP3.LUT R2, R6, 0xfffffffc, RZ, 0xc0, !PT ;  /* 0xfffffffc06027812 */ /* 0x000fc800078ec0ff */
[----:B------:R-:W-:-:S03]  /*1b10*/  IADD3 R2, PT, PT, -R2, RZ, RZ ;  /* 0x000000ff02027210 */ /* 0x000fc60007ffe1ff */
[----:B------:R-:W1:Y:S01]  /*1b20*/  LDC R3, c[0x0][0x3a8] ;  /* 0x0000ea00ff037b82 */ /* 0x000e620000000800 */
[----:B0-----:R-:W-:-:S03]  /*1b30*/  IMAD.WIDE.U32 R16, R7, 0x1c, R16 ;  /* 0x0000001c07107825 */ /* 0x001fc600078e0010 */
[----:B------:R-:W-:-:S04]  /*1b40*/  IADD3 R30, P0, PT, R16, 0x38, RZ ;  /* 0x00000038101e7810 */ /* 0x000fc80007f1e0ff */
[----:B------:R-:W-:-:S09]  /*1b50*/  IADD3.X R31, PT, PT, RZ, R17, RZ, P0, !PT ;  /* 0x00000011ff1f7210 */ /* 0x000fd200007fe4ff */
.L_x_144:
        /* <DEDUP_REMOVED lines=19> */
.L_x_125:
[----:B------:R-:W-:Y:S01]  /*1c90*/  FMUL.FTZ R25, R12, R17 ;  /* 0x000000110c197220 */ /* 0x000fe20000410000 */
[----:B------:R-:W-:-:S03]  /*1ca0*/  FMUL.FTZ R17, R17, 0.5 ;  /* 0x3f00000011117820 */ /* 0x000fc60000410000 */
[----:B------:R-:W-:-:S04]  /*1cb0*/  FFMA R0, -R25, R25, R12 ;  /* 0x0000001919007223 */ /* 0x000fc8000000010c */
[----:B------:R-:W-:-:S07]  /*1cc0*/  FFMA R25, R0, R17, R25 ;  /* 0x0000001100197223 */ /* 0x000fce0000000019 */
.L_x_126:
[----:B------:R-:W-:Y:S05]  /*1cd0*/  BSYNC.RECONVERGENT B1 ;  /* 0x0000000000017941 */ /* 0x000fea0003800200 */
.L_x_124:
        /* <DEDUP_REMOVED lines=14> */
.L_x_128:
[----:B------:R-:W-:Y:S05]  /*1dc0*/  BSYNC.RECONVERGENT B4 ;  /* 0x0000000000047941 */ /* 0x000fea0003800200 */
.L_x_127:
        /* <DEDUP_REMOVED lines=22> */
.L_x_130:
[----:B------:R-:W-:Y:S01]  /*1f30*/  FMUL.FTZ R25, R12, R23 ;  /* 0x000000170c197220 */ /* 0x000fe20000410000 */
[----:B------:R-:W-:-:S03]  /*1f40*/  FMUL.FTZ R23, R23, 0.5 ;  /* 0x3f00000017177820 */ /* 0x000fc60000410000 */
[----:B------:R-:W-:-:S04]  /*1f50*/  FFMA R0, -R25, R25, R12 ;  /* 0x0000001919007223 */ /* 0x000fc8000000010c */
[----:B------:R-:W-:-:S07]  /*1f60*/  FFMA R25, R0, R23, R25 ;  /* 0x0000001700197223 */ /* 0x000fce0000000019 */
.L_x_131:
[----:B------:R-:W-:Y:S05]  /*1f70*/  BSYNC.RECONVERGENT B1 ;  /* 0x0000000000017941 */ /* 0x000fea0003800200 */
.L_x_129:
        /* <DEDUP_REMOVED lines=14> */
.L_x_133:
[----:B------:R-:W-:Y:S05]  /*2060*/  BSYNC.RECONVERGENT B4 ;  /* 0x0000000000047941 */ /* 0x000fea0003800200 */
.L_x_132:
        /* <DEDUP_REMOVED lines=22> */
.L_x_135:
[----:B------:R-:W-:Y:S01]  /*21d0*/  FMUL.FTZ R25, R12, R23 ;  /* 0x000000170c197220 */ /* 0x000fe20000410000 */
[----:B------:R-:W-:-:S03]  /*21e0*/  FMUL.FTZ R23, R23, 0.5 ;  /* 0x3f00000017177820 */ /* 0x000fc60000410000 */
[----:B------:R-:W-:-:S04]  /*21f0*/  FFMA R0, -R25, R25, R12 ;  /* 0x0000001919007223 */ /* 0x000fc8000000010c */
[----:B------:R-:W-:-:S07]  /*2200*/  FFMA R25, R0, R23, R25 ;  /* 0x0000001700197223 */ /* 0x000fce0000000019 */
.L_x_136:
[----:B------:R-:W-:Y:S05]  /*2210*/  BSYNC.RECONVERGENT B1 ;  /* 0x0000000000017941 */ /* 0x000fea0003800200 */
.L_x_134:
        /* <DEDUP_REMOVED lines=14> */
.L_x_138:
[----:B------:R-:W-:Y:S05]  /*2300*/  BSYNC.RECONVERGENT B4 ;  /* 0x0000000000047941 */ /* 0x000fea0003800200 */
.L_x_137:
        /* <DEDUP_REMOVED lines=22> */
.L_x_140:
[----:B------:R-:W-:Y:S01]  /*2470*/  FMUL.FTZ R25, R12, R23 ;  /* 0x000000170c197220 */ /* 0x000fe20000410000 */
[----:B------:R-:W-:-:S03]  /*2480*/  FMUL.FTZ R23, R23, 0.5 ;  /* 0x3f00000017177820 */ /* 0x000fc60000410000 */
[----:B------:R-:W-:-:S04]  /*2490*/  FFMA R0, -R25, R25, R12 ;  /* 0x0000001919007223 */ /* 0x000fc8000000010c */
[----:B------:R-:W-:-:S07]  /*24a0*/  FFMA R25, R0, R23, R25 ;  /* 0x0000001700197223 */ /* 0x000fce0000000019 */
.L_x_141:
[----:B------:R-:W-:Y:S05]  /*24b0*/  BSYNC.RECONVERGENT B1 ;  /* 0x0000000000017941 */ /* 0x000fea0003800200 */
.L_x_139:
        /* <DEDUP_REMOVED lines=14> */
.L_x_143:
[----:B------:R-:W-:Y:S05]  /*25a0*/  BSYNC.RECONVERGENT B4 ;  /* 0x0000000000047941 */ /* 0x000fea0003800200 */
.L_x_142:
[----:B------:R-:W-:Y:S01]  /*25b0*/  IADD3 R2, PT, PT, R2, 0x4, RZ ;  /* 0x0000000402027810 */ /* 0x000fe20007ffe0ff */
[-C--:B------:R-:W-:Y:S01]  /*25c0*/  FFMA R14, R20, R13.reuse, R14 ;  /* 0x0000000d140e7223 */ /* 0x080fe2000000000e */
[----:B------:R-:W-:Y:S01]  /*25d0*/  IADD3 R30, P1, PT, R30, 0x70, RZ ;  /* 0x000000701e1e7810 */ /* 0x000fe20007f3e0ff */
[-C--:B------:R-:W-:Y:S01]  /*25e0*/  FFMA R20, R19, R13.reuse, R17 ;  /* 0x0000000d13147223 */ /* 0x080fe20000000011 */
[----:B------:R-:W-:Y:S01]  /*25f0*/  ISETP.NE.AND P0, PT, R2, RZ, PT ;  /* 0x000000ff0200720c */ /* 0x000fe20003f05270 */
[----:B------:R-:W-:Y:S01]  /*2600*/  FFMA R13, R21, R13, R18 ;  /* 0x0000000d150d7223 */ /* 0x000fe20000000012 */
[----:B------:R-:W-:Y:S02]  /*2610*/  IADD3.X R31, PT, PT, RZ, R31, RZ, P1, !PT ;  /* 0x0000001fff1f7210 */ /* 0x000fe40000ffe4ff */
[----:B------:R-:W-:-:S09]  /*2620*/  IADD3 R7, PT, PT, R7, 0x4, RZ ;  /* 0x0000000407077810 */ /* 0x000fd20007ffe0ff */
[----:B------:R-:W-:Y:S05]  /*2630*/  @P0 BRA `(.L_x_144) ;  /* 0xfffffff400480947 */ /* 0x000fea000383ffff */
.L_x_123:
[----:B------:R-:W-:Y:S05]  /*2640*/  BSYNC.RECONVERGENT B3 ;  /* 0x0000000000037941 */ /* 0x000fea0003800200 */
.L_x_122:
[----:B------:R-:W-:-:S13]  /*2650*/  ISETP.NE.AND P0, PT, R4, RZ, PT ;  /* 0x000000ff0400720c */ /* 0x000fda0003f05270 */
        /* <DEDUP_REMOVED lines=26> */
.L_x_148:
[----:B------:R-:W-:Y:S01]  /*2800*/  FMUL.FTZ R25, R12, R19 ;  /* 0x000000130c197220 */ /* 0x000fe20000410000 */
[----:B------:R-:W-:-:S03]  /*2810*/  FMUL.FTZ R18, R19, 0.5 ;  /* 0x3f00000013127820 */ /* 0x000fc60000410000 */
[----:B------:R-:W-:-:S04]  /*2820*/  FFMA R0, -R25, R25, R12 ;  /* 0x0000001919007223 */ /* 0x000fc8000000010c */
[----:B------:R-:W-:-:S07]  /*2830*/  FFMA R25, R0, R18, R25 ;  /* 0x0000001200197223 */ /* 0x000fce0000000019 */
.L_x_149:
[----:B------:R-:W-:Y:S05]  /*2840*/  BSYNC.RECONVERGENT B1 ;  /* 0x0000000000017941 */ /* 0x000fea0003800200 */
.L_x_147:
        /* <DEDUP_REMOVED lines=14> */
.L_x_151:
[----:B------:R-:W-:Y:S05]  /*2930*/  BSYNC.RECONVERGENT B4 ;  /* 0x0000000000047941 */ /* 0x000fea0003800200 */
.L_x_150:
        /* <DEDUP_REMOVED lines=23> */
.L_x_153:
[----:B------:R-:W-:Y:S01]  /*2ab0*/  FMUL.FTZ R25, R12, R21 ;  /* 0x000000150c197220 */ /* 0x000fe20000410000 */
[----:B------:R-:W-:-:S03]  /*2ac0*/  FMUL.FTZ R15, R21, 0.5 ;  /* 0x3f000000150f7820 */ /* 0x000fc60000410000 */
[----:B------:R-:W-:-:S04]  /*2ad0*/  FFMA R0, -R25, R25, R12 ;  /* 0x0000001919007223 */ /* 0x000fc8000000010c */
[----:B------:R-:W-:-:S07]  /*2ae0*/  FFMA R25, R0, R15, R25 ;  /* 0x0000000f00197223 */ /* 0x000fce0000000019 */
.L_x_154:
[----:B------:R-:W-:Y:S05]  /*2af0*/  BSYNC.RECONVERGENT B1 ;  /* 0x0000000000017941 */ /* 0x000fea0003800200 */
.L_x_152:
        /* <DEDUP_REMOVED lines=14> */
.L_x_156:
[----:B------:R-:W-:Y:S05]  /*2be0*/  BSYNC.RECONVERGENT B4 ;  /* 0x0000000000047941 */ /* 0x000fea0003800200 */
.L_x_155:
[-C--:B------:R-:W-:Y:S01]  /*2bf0*/  FFMA R14, R4, R15.reuse, R14 ;  /* 0x0000000f040e7223 */ /* 0x080fe2000000000e */
[-C--:B------:R-:W-:Y:S01]  /*2c00*/  FFMA R20, R3, R15.reuse, R20 ;  /* 0x0000000f03147223 */ /* 0x080fe20000000014 */
[----:B------:R-:W-:Y:S01]  /*2c10*/  FFMA R13, R2, R15, R13 ;  /* 0x0000000f020d7223 */ /* 0x000fe2000000000d */
[----:B------:R-:W-:-:S07]  /*2c20*/  IADD3 R7, PT, PT, R7, 0x2, RZ ;  /* 0x0000000207077810 */ /* 0x000fce0007ffe0ff */
.L_x_146:
[----:B------:R-:W-:Y:S05]  /*2c30*/  BSYNC.RECONVERGENT B3 ;  /* 0x0000000000037941 */ /* 0x000fea0003800200 */
.L_x_145:
        /* <DEDUP_REMOVED lines=25> */
.L_x_158:
[----:B------:R-:W-:Y:S01]  /*2dd0*/  FMUL.FTZ R25, R12, R3 ;  /* 0x000000030c197220 */ /* 0x000fe20000410000 */
[----:B------:R-:W-:-:S03]  /*2de0*/  FMUL.FTZ R3, R3, 0.5 ;  /* 0x3f00000003037820 */ /* 0x000fc60000410000 */
[----:B------:R-:W-:-:S04]  /*2df0*/  FFMA R0, -R25, R25, R12 ;  /* 0x0000001919007223 */ /* 0x000fc8000000010c */
[----:B------:R-:W-:-:S07]  /*2e00*/  FFMA R25, R0, R3, R25 ;  /* 0x0000000300197223 */ /* 0x000fce0000000019 */
.L_x_159:
[----:B------:R-:W-:Y:S05]  /*2e10*/  BSYNC.RECONVERGENT B1 ;  /* 0x0000000000017941 */ /* 0x000fea0003800200 */
.L_x_157:
        /* <DEDUP_REMOVED lines=14> */
.L_x_161:
[----:B------:R-:W-:Y:S05]  /*2f00*/  BSYNC.RECONVERGENT B3 ;  /* 0x0000000000037941 */ /* 0x000fea0003800200 */
.L_x_160:
[-C--:B------:R-:W-:Y:S01]  /*2f10*/  FFMA R14, R10, R3.reuse, R14 ;  /* 0x000000030a0e7223 */ /* 0x080fe2000000000e */
[-C--:B------:R-:W-:Y:S01]  /*2f20*/  FFMA R20, R9, R3.reuse, R20 ;  /* 0x0000000309147223 */ /* 0x080fe20000000014 */
[----:B------:R-:W-:-:S07]  /*2f30*/  FFMA R13, R8, R3, R13 ;  /* 0x00000003080d7223 */ /* 0x000fce000000000d */
.L_x_121:
[----:B------:R-:W-:Y:S05]  /*2f40*/  BSYNC.RECONVERGENT B0 ;  /* 0x0000000000007941 */ /* 0x000fea0003800200 */
.L_x_120:
[----:B------:R-:W0:Y:S08]  /*2f50*/  LDC.64 R2, c[0x0][0x388] ;  /* 0x0000e200ff027b82 */ /* 0x000e300000000a00 */
[----:B-----5:R-:W1:Y:S08]  /*2f60*/  LDC.64 R4, c[0x0][0x390] ;  /* 0x0000e400ff047b82 */ /* 0x020e700000000a00 */
[----:B------:R-:W2:Y:S01]  /*2f70*/  LDC.64 R6, c[0x0][0x398] ;  /* 0x0000e600ff067b82 */ /* 0x000ea20000000a00 */
[----:B0-----:R-:W-:-:S05]  /*2f80*/  IMAD.WIDE R2, R11, 0x4, R2 ;  /* 0x000000040b027825 */ /* 0x001fca00078e0202 */
[----:B------:R-:W-:Y:S01]  /*2f90*/  STG.E desc[UR6][R2.64], R14 ;  /* 0x0000000e02007986 */ /* 0x000fe2000c101906 */
[----:B-1----:R-:W-:-:S05]  /*2fa0*/  IMAD.WIDE R4, R11, 0x4, R4 ;  /* 0x000000040b047825 */ /* 0x002fca00078e0204 */
[----:B------:R-:W-:Y:S01]  /*2fb0*/  STG.E desc[UR6][R4.64], R20 ;  /* 0x0000001404007986 */ /* 0x000fe2000c101906 */
[----:B--2---:R-:W-:-:S05]  /*2fc0*/  IMAD.WIDE R6, R11, 0x4, R6 ;  /* 0x000000040b067825 */ /* 0x004fca00078e0206 */
[----:B------:R-:W-:Y:S01]  /*2fd0*/  STG.E desc[UR6][R6.64], R13 ;  /* 0x0000000d06007986 */ /* 0x000fe2000c101906 */
[----:B------:R-:W-:Y:S05]  /*2fe0*/  EXIT ;  /* 0x000000000000794d */ /* 0x000fea0003800000 */
        .weak           $__internal_3_$__cuda_sm20_sqrt_rn_f32_slowpath
        .type           $__internal_3_$__cuda_sm20_sqrt_rn_f32_slowpath,@function
        .size           $__internal_3_$__cuda_sm20_sqrt_rn_f32_slowpath,($__internal_4_$__cuda_sm3x_div_rn_noftz_f32_slowpath - $__internal_3_$__cuda_sm20_sqrt_rn_f32_slowpath)
$__internal_3_$__cuda_sm20_sqrt_rn_f32_slowpath:
[----:B------:R-:W-:-:S13]  /*2ff0*/  LOP3.LUT P0, RZ, R12, 0x7fffffff, RZ, 0xc0, !PT ;  /* 0x7fffffff0cff7812 */ /* 0x000fda000780c0ff */
[----:B------:R-:W-:Y:S01]  /*3000*/  @!P0 MOV R25, R12 ;  /* 0x0000000c00198202 */ /* 0x000fe20000000f00 */
[----:B------:R-:W-:Y:S06]  /*3010*/  @!P0 BRA `(.L_x_162) ;  /* 0x0000000000408947 */ /* 0x000fec0003800000 */
[----:B------:R-:W-:-:S13]  /*3020*/  FSETP.GEU.FTZ.AND P0, PT, R12, RZ, PT ;  /* 0x000000ff0c00720b */ /* 0x000fda0003f1e000 */
[----:B------:R-:W-:Y:S01]  /*3030*/  @!P0 MOV R25, 0x7fffffff ;  /* 0x7fffffff00198802 */ /* 0x000fe20000000f00 */
        /* <DEDUP_REMOVED lines=8> */
[----:B------:R-:W-:-:S03]  /*30c0*/  @P0 FMUL.FTZ R24, R24, 0.5 ;  /* 0x3f00000018180820 */ /* 0x000fc60000410000 */
[----:B------:R-:W-:-:S04]  /*30d0*/  @P0 FADD.FTZ R22, -R23, -RZ ;  /* 0x800000ff17160221 */ /* 0x000fc80000010100 */
[----:B------:R-:W-:Y:S01]  /*30e0*/  @P0 FFMA R22, R23, R22, R25 ;  /* 0x0000001617160223 */ /* 0x000fe20000000019 */
[----:B------:R-:W-:-:S03]  /*30f0*/  @!P0 MOV R25, R12 ;  /* 0x0000000c00198202 */ /* 0x000fc60000000f00 */
[----:B------:R-:W-:-:S04]  /*3100*/  @P0 FFMA R22, R22, R24, R23 ;  /* 0x0000001816160223 */ /* 0x000fc80000000017 */
[----:B------:R-:W-:-:S07]  /*3110*/  @P0 FMUL.FTZ R25, R22, 2.3283064365386962891e-10 ;  /* 0x2f80000016190820 */ /* 0x000fce0000410000 */
.L_x_162:
[----:B------:R-:W-:Y:S01]  /*3120*/  HFMA2 R23, -RZ, RZ, 0, 0 ;  /* 0x00000000ff177431 */ /* 0x000fe200000001ff */
[----:B------:R-:W-:-:S04]  /*3130*/  MOV R22, R0 ;  /* 0x0000000000167202 */ /* 0x000fc80000000f00 */
[----:B------:R-:W-:Y:S05]  /*3140*/  RET.REL.NODEC R22 `(_Z18nBodyComputeForcesP8ParticlePfS1_S1_iff) ;  /* 0xffffffcc16ac7950 */ /* 0x000fea0003c3ffff */
        .weak           $__internal_4_$__cuda_sm3x_div_rn_noftz_f32_slowpath
        .type           $__internal_4_$__cuda_sm3x_div_rn_noftz_f32_slowpath,@function
        .size           $__internal_4_$__cuda_sm3x_div_rn_noftz_f32_slowpath,(.L_x_193 - $__internal_4_$__cuda_sm3x_div_rn_noftz_f32_slowpath)
$__internal_4_$__cuda_sm3x_div_rn_noftz_f32_slowpath:
[----:B------:R-:W-:Y:S01]  /*3150*/  SHF.R.U32.HI R22, RZ, 0x17, R27 ;  /* 0x00000017ff167819 */ /* 0x000fe2000001161b */
[----:B------:R-:W-:Y:S01]  /*3160*/  BSSY.RECONVERGENT B1, `(.L_x_163) ;  /* 0x0000063000017945 */ /* 0x000fe20003800200 */
[----:B------:R-:W-:Y:S02]  /*3170*/  SHF.R.U32.HI R26, RZ, 0x17, R0 ;  /* 0x00000017ff1a7819 */ /* 0x000fe40000011600 */
[----:B------:R-:W-:Y:S02]  /*3180*/  LOP3.LUT R22, R22, 0xff, RZ, 0xc0, !PT ;  /* 0x000000ff16167812 */ /* 0x000fe400078ec0ff */
[----:B------:R-:W-:Y:S02]  /*3190*/  LOP3.LUT R26, R26, 0xff, RZ, 0xc0, !PT ;  /* 0x000000ff1a1a7812 */ /* 0x000fe400078ec0ff */
[----:B------:R-:W-:Y:S02]  /*31a0*/  IADD3 R24, PT, PT, R22, -0x1, RZ ;  /* 0xffffffff16187810 */ /* 0x000fe40007ffe0ff */
[----:B------:R-:W-:-:S02]  /*31b0*/  IADD3 R25, PT, PT, R26, -0x1, RZ ;  /* 0xffffffff1a197810 */ /* 0x000fc40007ffe0ff */
        /* <DEDUP_REMOVED lines=22> */
[----:B------:R-:W-:Y:S01]  /*3320*/  @P0 MOV R23, RZ ;  /* 0x000000ff00170202 */ /* 0x000fe20000000f00 */
[----:B------:R-:W-:Y:S01]  /*3330*/  @!P0 FFMA R0, R0, 1.84467440737095516160e+19, RZ ;  /* 0x5f80000000008823 */ /* 0x000fe200000000ff */
[----:B------:R-:W-:Y:S01]  /*3340*/  @!P0 MOV R23, 0xffffffc0 ;  /* 0xffffffc000178802 */ /* 0x000fe20000000f00 */
[----:B------:R-:W-:-:S03]  /*3350*/  @!P1 FFMA R27, R27, 1.84467440737095516160e+19, RZ ;  /* 0x5f8000001b1b9823 */ /* 0x000fc600000000ff */
[----:B------:R-:W-:-:S07]  /*3360*/  @!P1 IADD3 R23, PT, PT, R23, 0x40, RZ ;  /* 0x0000004017179810 */ /* 0x000fce0007ffe0ff */
.L_x_164:
[----:B------:R-:W-:Y:S01]  /*3370*/  LEA R25, R22, 0xc0800000, 0x17 ;  /* 0xc080000016197811 */ /* 0x000fe200078eb8ff */
[----:B------:R-:W-:Y:S01]  /*3380*/  BSSY.RECONVERGENT B2, `(.L_x_169) ;  /* 0x0000036000027945 */ /* 0x000fe20003800200 */
[----:B------:R-:W-:Y:S02]  /*3390*/  IADD3 R26, PT, PT, R26, -0x7f, RZ ;  /* 0xffffff811a1a7810 */ /* 0x000fe40007ffe0ff */
[----:B------:R-:W-:-:S03]  /*33a0*/  IADD3 R25, PT, PT, -R25, R27, RZ ;  /* 0x0000001b19197210 */ /* 0x000fc60007ffe1ff */
[C---:B------:R-:W-:Y:S01]  /*33b0*/  IMAD R0, R26.reuse, -0x800000, R0 ;  /* 0xff8000001a007824 */ /* 0x040fe200078e0200 */
[----:B------:R0:W1:Y:S01]  /*33c0*/  MUFU.RCP R24, R25 ;  /* 0x0000001900187308 */ /* 0x0000620000001000 */
[----:B------:R-:W-:-:S04]  /*33d0*/  IADD3 R26, PT, PT, R26, 0x7f, -R22 ;  /* 0x0000007f1a1a7810 */ /* 0x000fc80007ffe816 */
[----:B------:R-:W-:Y:S01]  /*33e0*/  IADD3 R23, PT, PT, R26, R23, RZ ;  /* 0x000000171a177210 */ /* 0x000fe20007ffe0ff */
[----:B0-----:R-:W-:-:S04]  /*33f0*/  FADD.FTZ R25, -R25, -RZ ;  /* 0x800000ff19197221 */ /* 0x001fc80000010100 */
        /* <DEDUP_REMOVED lines=8> */
[----:B------:R-:W-:-:S04]  /*3480*/  LOP3.LUT R22, R22, 0xff, RZ, 0xc0, !PT ;  /* 0x000000ff16167812 */ /* 0x000fc800078ec0ff */
[----:B------:R-:W-:-:S04]  /*3490*/  IADD3 R22, PT, PT, R22, R23, RZ ;  /* 0x0000001716167210 */ /* 0x000fc80007ffe0ff */
[----:B------:R-:W-:-:S04]  /*34a0*/  IADD3 R26, PT, PT, R22, -0x1, RZ ;  /* 0xffffffff161a7810 */ /* 0x000fc80007ffe0ff */
        /* <DEDUP_REMOVED lines=10> */
[CCC-:B------:R-:W-:Y:S01]  /*3550*/  FFMA.RP R26, R24.reuse, R0.reuse, R28.reuse ;  /* 0x00000000181a7223 */ /* 0x1c0fe2000000801c */
[----:B------:R-:W-:Y:S01]  /*3560*/  FFMA.RM R24, R24, R0, R28 ;  /* 0x0000000018187223 */ /* 0x000fe2000000401c */
[C---:B------:R-:W-:Y:S02]  /*3570*/  IADD3 R0, PT, PT, R22.reuse, 0x20, RZ ;  /* 0x0000002016007810 */ /* 0x040fe40007ffe0ff */
[----:B------:R-:W-:Y:S02]  /*3580*/  LOP3.LUT R23, R23, 0x7fffff, RZ, 0xc0, !PT ;  /* 0x007fffff17177812 */ /* 0x000fe400078ec0ff */
[C---:B------:R-:W-:Y:S02]  /*3590*/  ISETP.NE.AND P2, PT, R22.reuse, RZ, PT ;  /* 0x000000ff1600720c */ /* 0x040fe40003f45270 */
[----:B------:R-:W-:Y:S02]  /*35a0*/  LOP3.LUT R23, R23, 0x800000, RZ, 0xfc, !PT ;  /* 0x0080000017177812 */ /* 0x000fe400078efcff */
[----:B------:R-:W-:-:S02]  /*35b0*/  ISETP.NE.AND P1, PT, R22, RZ, PT ;  /* 0x000000ff1600720c */ /* 0x000fc40003f25270 */
[----:B------:R-:W-:Y:S02]  /*35c0*/  IADD3 R22, PT, PT, -R22, RZ, RZ ;  /* 0x000000ff16167210 */ /* 0x000fe40007ffe1ff */
[----:B------:R-:W-:Y:S02]  /*35d0*/  SHF.L.U32 R0, R23, R0, RZ ;  /* 0x0000000017007219 */ /* 0x000fe400000006ff */
[----:B------:R-:W-:Y:S02]  /*35e0*/  FSETP.NEU.FTZ.AND P0, PT, R26, R24, PT ;  /* 0x000000181a00720b */ /* 0x000fe40003f1d000 */
[----:B------:R-:W-:Y:S02]  /*35f0*/  SEL R22, R22, RZ, P2 ;  /* 0x000000ff16167207 */ /* 0x000fe40001000000 */
[----:B------:R-:W-:Y:S02]  /*3600*/  ISETP.NE.AND P1, PT, R0, RZ, P1 ;  /* 0x000000ff0000720c */ /* 0x000fe40000f25270 */
[----:B------:R-:W-:-:S02]  /*3610*/  SHF.R.U32.HI R23, RZ, R22, R23 ;  /* 0x00000016ff177219 */ /* 0x000fc40000011617 */
[----:B------:R-:W-:Y:S02]  /*3620*/  PLOP3.LUT P0, PT, P0, P1, PT, 0xf8, 0x8f ;  /* 0x00000000008f781c */ /* 0x000fe40000703f70 */
[----:B------:R-:W-:Y:S02]  /*3630*/  SHF.R.U32.HI R22, RZ, 0x1, R23 ;  /* 0x00000001ff167819 */ /* 0x000fe40000011617 */
[----:B------:R-:W-:-:S04]  /*3640*/  SEL R0, RZ, 0x1, !P0 ;  /* 0x00000001ff007807 */ /* 0x000fc80004000000 */
[----:B------:R-:W-:-:S04]  /*3650*/  LOP3.LUT R0, R0, 0x1, R22, 0xf8, !PT ;  /* 0x0000000100007812 */ /* 0x000fc800078ef816 */
[----:B------:R-:W-:-:S04]  /*3660*/  LOP3.LUT R0, R0, R23, RZ, 0xc0, !PT ;  /* 0x0000001700007212 */ /* 0x000fc800078ec0ff */
[----:B------:R-:W-:-:S04]  /*3670*/  IADD3 R0, PT, PT, R22, R0, RZ ;  /* 0x0000000016007210 */ /* 0x000fc80007ffe0ff */
[----:B------:R-:W-:Y:S01]  /*3680*/  LOP3.LUT R25, R0, R25, RZ, 0xfc, !PT ;  /* 0x0000001900197212 */ /* 0x000fe200078efcff */
[----:B------:R-:W-:Y:S06]  /*3690*/  BRA `(.L_x_172) ;  /* 0x0000000000107947 */ /* 0x000fec0003800000 */
.L_x_171:
[----:B------:R-:W-:-:S04]  /*36a0*/  LOP3.LUT R25, R25, 0x80000000, RZ, 0xc0, !PT ;  /* 0x8000000019197812 */ /* 0x000fc800078ec0ff */
[----:B------:R-:W-:Y:S01]  /*36b0*/  LOP3.LUT R25, R25, 0x7f800000, RZ, 0xfc, !PT ;  /* 0x7f80000019197812 */ /* 0x000fe200078efcff */
[----:B------:R-:W-:Y:S06]  /*36c0*/  BRA `(.L_x_172) ;  /* 0x0000000000047947 */ /* 0x000fec0003800000 */
.L_x_170:
[----:B------:R-:W-:-:S07]  /*36d0*/  LEA R25, R23, R25, 0x17 ;  /* 0x0000001917197211 */ /* 0x000fce00078eb8ff */
.L_x_172:
[----:B------:R-:W-:Y:S05]  /*36e0*/  BSYNC.RECONVERGENT B2 ;  /* 0x0000000000027941 */ /* 0x000fea0003800200 */
.L_x_169:
[----:B------:R-:W-:Y:S01]  /*36f0*/  MOV R0, R25 ;  /* 0x0000001900007202 */ /* 0x000fe20000000f00 */
[----:B------:R-:W-:Y:S06]  /*3700*/  BRA `(.L_x_173) ;  /* 0x0000000000207947 */ /* 0x000fec0003800000 */
.L_x_168:
[----:B------:R-:W-:-:S04]  /*3710*/  LOP3.LUT R0, R27, 0x80000000, R0, 0x48, !PT ;  /* 0x800000001b007812 */ /* 0x000fc800078e4800 */
[----:B------:R-:W-:Y:S01]  /*3720*/  LOP3.LUT R0, R0, 0x7f800000, RZ, 0xfc, !PT ;  /* 0x7f80000000007812 */ /* 0x000fe200078efcff */
[----:B------:R-:W-:Y:S06]  /*3730*/  BRA `(.L_x_173) ;  /* 0x0000000000147947 */ /* 0x000fec0003800000 */
.L_x_167:
[----:B------:R-:W-:Y:S01]  /*3740*/  LOP3.LUT R0, R27, 0x80000000, R0, 0x48, !PT ;  /* 0x800000001b007812 */ /* 0x000fe200078e4800 */
[----:B------:R-:W-:Y:S06]  /*3750*/  BRA `(.L_x_173) ;  /* 0x00000000000c7947 */ /* 0x000fec0003800000 */
.L_x_166:
[----:B------:R-:W0:Y:S01]  /*3760*/  MUFU.RSQ R0, -QNAN ;  /* 0xffc0000000007908 */ /* 0x000e220000001400 */
[----:B------:R-:W-:Y:S05]  /*3770*/  BRA `(.L_x_173) ;  /* 0x0000000000047947 */ /* 0x000fea0003800000 */
.L_x_165:
[----:B------:R-:W-:-:S07]  /*3780*/  FADD.FTZ R0, R0, R27 ;  /* 0x0000001b00007221 */ /* 0x000fce0000010000 */
.L_x_173:
[----:B------:R-:W-:Y:S05]  /*3790*/  BSYNC.RECONVERGENT B1 ;  /* 0x0000000000017941 */ /* 0x000fea0003800200 */
.L_x_163:
[----:B------:R-:W-:Y:S01]  /*37a0*/  HFMA2 R23, -RZ, RZ, 0, 0 ;  /* 0x00000000ff177431 */ /* 0x000fe200000001ff */
[----:B------:R-:W-:-:S04]  /*37b0*/  MOV R22, R12 ;  /* 0x0000000c00167202 */ /* 0x000fc80000000f00 */
[----:B0-----:R-:W-:Y:S05]  /*37c0*/  RET.REL.NODEC R22 `(_Z18nBodyComputeForcesP8ParticlePfS1_S1_iff) ;  /* 0xffffffc8160c7950 */ /* 0x001fea0003c3ffff */
.L_x_174:
        /* <DEDUP_REMOVED lines=11> */
.L_x_193:


//--------------------- .text._Z16heatEquationStepPfS_iifff --------------------------
	.section	.text._Z16heatEquationStepPfS_iifff,"ax",@progbits
	.align	128
        .global         _Z16heatEquationStepPfS_iifff
        .type           _Z16heatEquationStepPfS_iifff,@function
        .size           _Z16heatEquationStepPfS_iifff,(.L_x_194 - _Z16heatEquationStepPfS_iifff)
        .other          _Z16heatEquationStepPfS_iifff,@"STO_CUDA_ENTRY STV_DEFAULT"
_Z16heatEquationStepPfS_iifff:
.text._Z16heatEquationStepPfS_iifff:
[----:B------:R-:W-:Y:S01]  /*0000*/  LDC R1, c[0x0][0x37c] ;  /* 0x0000df00ff017b82 */ /* 0x000fe20000000800 */
[----:B------:R-:W0:Y:S07]  /*0010*/  S2R R0, SR_TID.X ;  /* 0x0000000000007919 */ /* 0x000e2e0000002100 */
[----:B------:R-:W0:Y:S01]  /*0020*/  S2UR UR4, SR_CTAID.X ;  /* 0x00000000000479c3 */ /* 0x000e220000002500 */
[----:B------:R-:W1:Y:S07]  /*0030*/  S2R R7, SR_TID.Y ;  /* 0x0000000000077919 */ /* 0x000e6e0000002200 */
[----:B------:R-:W0:Y:S08]  /*0040*/  LDC R5, c[0x0][0x360] ;  /* 0x0000d800ff057b82 */ /* 0x000e300000000800 */
[----:B------:R-:W2:Y:S08]  /*0050*/  LDC.64 R2, c[0x0][0x390] ;  /* 0x0000e400ff027b82 */ /* 0x000eb00000000a00 */
[----:B------:R-:W1:Y:S08]  /*0060*/  S2UR UR5, SR_CTAID.Y ;  /* 0x00000000000579c3 */ /* 0x000e700000002600 */
[----:B------:R-:W1:Y:S01]  /*0070*/  LDC R4, c[0x0][0x364] ;  /* 0x0000d900ff047b82 */ /* 0x000e620000000800 */
[----:B0-----:R-:W-:-:S02]  /*0080*/  IMAD R5, R5, UR4, R0 ;  /* 0x0000000405057c24 */ /* 0x001fc4000f8e0200 */
[----:B--2---:R-:W-:Y:S02]  /*0090*/  VIADD R0, R2, 0xffffffff ;  /* 0xffffffff02007836 */ /* 0x004fe40000000000 */
[----:B------:R-:W-:-:S03]  /*00a0*/  VIADD R3, R3, 0xffffffff ;  /* 0xffffffff03037836 */ /* 0x000fc60000000000 */
[----:B------:R-:W-:-:S04]  /*00b0*/  ISETP.GE.AND P0, PT, R5, R0, PT ;  /* 0x000000000500720c */ /* 0x000fc80003f06270 */
[----:B------:R-:W-:Y:S01]  /*00c0*/  ISETP.LT.OR P0, PT, R5, 0x1, P0 ;  /* 0x000000010500780c */ /* 0x000fe20000701670 */
[----:B-1----:R-:W-:-:S05]  /*00d0*/  IMAD R0, R4, UR5, R7 ;  /* 0x0000000504007c24 */ /* 0x002fca000f8e0207 */
[----:B------:R-:W-:-:S04]  /*00e0*/  ISETP.EQ.OR P0, PT, R0, RZ, P0 ;  /* 0x000000ff0000720c */ /* 0x000fc80000702670 */
[----:B------:R-:W-:-:S13]  /*00f0*/  ISETP.GE.OR P0, PT, R0, R3, P0 ;  /* 0x000000030000720c */ /* 0x000fda0000706670 */
[----:B------:R-:W-:Y:S05]  /*0100*/  @P0 EXIT ;  /* 0x000000000000094d */ /* 0x000fea0003800000 */
[----:B------:R-:W0:Y:S01]  /*0110*/  LDC.64 R8, c[0x0][0x380] ;  /* 0x0000e000ff087b82 */ /* 0x000e220000000a00 */
[----:B------:R-:W1:Y:S01]  /*0120*/  LDCU.64 UR4, c[0x0][0x358] ;  /* 0x00006b00ff0477ac */ /* 0x000e620008000a00 */
[----:B------:R-:W-:-:S04]  /*0130*/  IMAD R5, R0, R2, R5 ;  /* 0x0000000200057224 */ /* 0x000fc800078e0205 */
[C---:B------:R-:W-:Y:S02]  /*0140*/  IMAD.IADD R3, R5.reuse, 0x1, -R2 ;  /* 0x0000000105037824 */ /* 0x040fe400078e0a02 */
[----:B------:R-:W2:Y:S01]  /*0150*/  LDC R13, c[0x0][0x3a0] ;  /* 0x0000e800ff0d7b82 */ /* 0x000ea20000000800 */
[----:B0-----:R-:W-:-:S04]  /*0160*/  IMAD.WIDE R6, R5, 0x4, R8 ;  /* 0x0000000405067825 */ /* 0x001fc800078e0208 */
[----:B------:R-:W-:Y:S01]  /*0170*/  IMAD.WIDE R8, R3, 0x4, R8 ;  /* 0x0000000403087825 */ /* 0x000fe200078e0208 */
[----:B-1----:R-:W3:Y:S04]  /*0180*/  LDG.E R0, desc[UR4][R6.64+-0x4] ;  /* 0xfffffc0406007981 */ /* 0x002ee8000c1e1900 */
[----:B------:R-:W3:Y:S01]  /*0190*/  LDG.E R3, desc[UR4][R6.64+0x4] ;  /* 0x0000040406037981 */ /* 0x000ee2000c1e1900 */
[----:B------:R-:W-:-:S03]  /*01a0*/  IMAD.WIDE R10, R2, 0x4, R6 ;  /* 0x00000004020a7825 */ /* 0x000fc600078e0206 */
[----:B------:R-:W4:Y:S04]  /*01b0*/  LDG.E R8, desc[UR4][R8.64] ;  /* 0x0000000408087981 */ /* 0x000f28000c1e1900 */
[----:B------:R-:W5:Y:S04]  /*01c0*/  LDG.E R10, desc[UR4][R10.64] ;  /* 0x000000040a0a7981 */ /* 0x000f68000c1e1900 */
[----:B------:R-:W5:Y:S01]  /*01d0*/  LDG.E R2, desc[UR4][R6.64] ;  /* 0x0000000406027981 */ /* 0x000f62000c1e1900 */
[----:B--2---:R-:W-:Y:S01]  /*01e0*/  FMUL R13, R13, R13 ;  /* 0x0000000d0d0d7220 */ /* 0x004fe20000400000 */
[----:B------:R-:W-:Y:S03]  /*01f0*/  BSSY.RECONVERGENT B0, `(.L_x_175) ;  /* 0x0000010000007945 */ /* 0x000fe60003800200 */
[----:B------:R-:W0:Y:S02]  /*0200*/  MUFU.RCP R4, R13 ;  /* 0x0000000d00047308 */ /* 0x000e240000001000 */
[----:B0-----:R-:W-:-:S04]  /*0210*/  FFMA R15, -R13, R4, 1 ;  /* 0x3f8000000d0f7423 */ /* 0x001fc80000000104 */
[----:B------:R-:W-:Y:S01]  /*0220*/  FFMA R15, R4, R15, R4 ;  /* 0x0000000f040f7223 */ /* 0x000fe20000000004 */
[----:B---3--:R-:W-:-:S04]  /*0230*/  FADD R3, R0, R3 ;  /* 0x0000000300037221 */ /* 0x008fc80000000000 */
[----:B----4-:R-:W-:-:S04]  /*0240*/  FADD R3, R8, R3 ;  /* 0x0000000308037221 */ /* 0x010fc80000000000 */
[----:B-----5:R-:W-:-:S04]  /*0250*/  FADD R3, R10, R3 ;  /* 0x000000030a037221 */ /* 0x020fc80000000000 */
[----:B------:R-:W-:-:S04]  /*0260*/  FFMA R0, R2, -4, R3 ;  /* 0xc080000002007823 */ /* 0x000fc80000000003 */
[----:B------:R-:W0:Y:S01]  /*0270*/  FCHK P0, R0, R13 ;  /* 0x0000000d00007302 */ /* 0x000e220000000000 */
[----:B------:R-:W-:-:S04]  /*0280*/  FFMA R4, R0, R15, RZ ;  /* 0x0000000f00047223 */ /* 0x000fc800000000ff */
[----:B------:R-:W-:-:S04]  /*0290*/  FFMA R3, -R13, R4, R0 ;  /* 0x000000040d037223 */ /* 0x000fc80000000100 */
[----:B------:R-:W-:Y:S01]  /*02a0*/  FFMA R3, R15, R3, R4 ;  /* 0x000000030f037223 */ /* 0x000fe20000000004 */
[----:B0-----:R-:W-:Y:S06]  /*02b0*/  @!P0 BRA `(.L_x_176) ;  /* 0x00000000000c8947 */ /* 0x001fec0003800000 */
[----:B------:R-:W-:-:S07]  /*02c0*/  MOV R4, 0x2e0 ;  /* 0x000002e000047802 */ /* 0x000fce0000000f00 */
[----:B------:R-:W-:Y:S05]  /*02d0*/  CALL.REL.NOINC `($__internal_5_$__cuda_sm3x_div_rn_noftz_f32_slowpath) ;  /* 0x0000000000247944 */ /* 0x000fea0003c00000 */
[----:B------:R-:W-:-:S07]  /*02e0*/  IMAD.MOV.U32 R3, RZ, RZ, R0 ;  /* 0x000000ffff037224 */ /* 0x000fce00078e0000 */
.L_x_176:
[----:B------:R-:W-:Y:S05]  /*02f0*/  BSYNC.RECONVERGENT B0 ;  /* 0x0000000000007941 */ /* 0x000fea0003800200 */
.L_x_175:
[----:B------:R-:W0:Y:S08]  /*0300*/  LDC.64 R8, c[0x0][0x398] ;  /* 0x0000e600ff087b82 */ /* 0x000e300000000a00 */
[----:B------:R-:W1:Y:S01]  /*0310*/  LDC.64 R6, c[0x0][0x388] ;  /* 0x0000e200ff067b82 */ /* 0x000e620000000a00 */
[----:B0-----:R-:W-:-:S04]  /*0320*/  FMUL R9, R8, R9 ;  /* 0x0000000908097220 */ /* 0x001fc80000400000 */
[----:B------:R-:W-:Y:S01]  /*0330*/  FFMA R3, R9, R3, R2 ;  /* 0x0000000309037223 */ /* 0x000fe20000000002 */
[----:B-1----:R-:W-:-:S05]  /*0340*/  IMAD.WIDE R4, R5, 0x4, R6 ;  /* 0x0000000405047825 */ /* 0x002fca00078e0206 */
[----:B------:R-:W-:Y:S01]  /*0350*/  STG.E desc[UR4][R4.64], R3 ;  /* 0x0000000304007986 */ /* 0x000fe2000c101904 */
[----:B------:R-:W-:Y:S05]  /*0360*/  EXIT ;  /* 0x000000000000794d */ /* 0x000fea0003800000 */
        .weak           $__internal_5_$__cuda_sm3x_div_rn_noftz_f32_slowpath
        .type           $__internal_5_$__cuda_sm3x_div_rn_noftz_f32_slowpath,@function
        .size           $__internal_5_$__cuda_sm3x_div_rn_noftz_f32_slowpath,(.L_x_194 - $__internal_5_$__cuda_sm3x_div_rn_noftz_f32_slowpath)
$__internal_5_$__cuda_sm3x_div_rn_noftz_f32_slowpath:
[----:B------:R-:W-:Y:S01]  /*0370*/  SHF.R.U32.HI R6, RZ, 0x17, R13 ;  /* 0x00000017ff067819 */ /* 0x000fe2000001160d */
[----:B------:R-:W-:Y:S01]  /*0380*/  BSSY.RECONVERGENT B1, `(.L_x_177) ;  /* 0x0000064000017945 */ /* 0x000fe20003800200 */
[--C-:B------:R-:W-:Y:S01]  /*0390*/  SHF.R.U32.HI R3, RZ, 0x17, R0.reuse ;  /* 0x00000017ff037819 */ /* 0x100fe20000011600 */
        /* <DEDUP_REMOVED lines=9> */
[----:B------:R-:W-:Y:S01]  /*0430*/  FSETP.GTU.FTZ.AND P0, PT, |R0|, +INF , PT ;  /* 0x7f8000000000780b */ /* 0x000fe20003f1c200 */
[----:B------:R-:W-:Y:S01]  /*0440*/  IMAD.MOV.U32 R3, RZ, RZ, R13 ;  /* 0x000000ffff037224 */ /* 0x000fe200078e000d */
        /* <DEDUP_REMOVED lines=22> */
.L_x_178:
[----:B------:R-:W-:Y:S01]  /*05b0*/  LEA R0, R7, 0xc0800000, 0x17 ;  /* 0xc080000007007811 */ /* 0x000fe200078eb8ff */
[----:B------:R-:W-:Y:S01]  /*05c0*/  BSSY.RECONVERGENT B2, `(.L_x_183) ;  /* 0x0000036000027945 */ /* 0x000fe20003800200 */
[----:B------:R-:W-:-:S03]  /*05d0*/  IADD3 R6, PT, PT, R6, -0x7f, RZ ;  /* 0xffffff8106067810 */ /* 0x000fc60007ffe0ff */
[----:B------:R-:W-:Y:S02]  /*05e0*/  IMAD.IADD R13, R13, 0x1, -R0 ;  /* 0x000000010d0d7824 */ /* 0x000fe400078e0a00 */
[C---:B------:R-:W-:Y:S01]  /*05f0*/  IMAD R0, R6.reuse, -0x800000, R8 ;  /* 0xff80000006007824 */ /* 0x040fe200078e0208 */
[----:B------:R-:W-:Y:S01]  /*0600*/  IADD3 R6, PT, PT, R6, 0x7f, -R7 ;  /* 0x0000007f06067810 */ /* 0x000fe20007ffe807 */
[----:B------:R-:W0:Y:S01]  /*0610*/  MUFU.RCP R3, R13 ;  /* 0x0000000d00037308 */ /* 0x000e220000001000 */
[----:B------:R-:W-:-:S03]  /*0620*/  FADD.FTZ R11, -R13, -RZ ;  /* 0x800000ff0d0b7221 */ /* 0x000fc60000010100 */
[----:B------:R-:W-:Y:S02]  /*0630*/  IMAD.IADD R6, R6, 0x1, R9 ;  /* 0x0000000106067824 */ /* 0x000fe400078e0209 */
        /* <DEDUP_REMOVED lines=38> */
[----:B------:R-:W-:-:S04]  /*08a0*/  LOP3.LUT R3, R3, R6, RZ, 0xc0, !PT ;  /* 0x0000000603037212 */ /* 0x000fc800078ec0ff */
[----:B------:R-:W-:-:S04]  /*08b0*/  IADD3 R3, PT, PT, R8, R3, RZ ;  /* 0x0000000308037210 */ /* 0x000fc80007ffe0ff */
[----:B------:R-:W-:Y:S01]  /*08c0*/  LOP3.LUT R0, R3, R0, RZ, 0xfc, !PT ;  /* 0x0000000003007212 */ /* 0x000fe200078efcff */
[----:B------:R-:W-:Y:S06]  /*08d0*/  BRA `(.L_x_186) ;  /* 0x0000000000107947 */ /* 0x000fec0003800000 */
.L_x_185:
[----:B------:R-:W-:-:S04]  /*08e0*/  LOP3.LUT R0, R0, 0x80000000, RZ, 0xc0, !PT ;  /* 0x8000000000007812 */ /* 0x000fc800078ec0ff */
[----:B------:R-:W-:Y:S01]  /*08f0*/  LOP3.LUT R0, R0, 0x7f800000, RZ, 0xfc, !PT ;  /* 0x7f80000000007812 */ /* 0x000fe200078efcff */
[----:B------:R-:W-:Y:S06]  /*0900*/  BRA `(.L_x_186) ;  /* 0x0000000000047947 */ /* 0x000fec0003800000 */
.L_x_184:
[----:B------:R-:W-:-:S07]  /*0910*/  IMAD R0, R6, 0x800000, R0 ;  /* 0x0080000006007824 */ /* 0x000fce00078e0200 */
.L_x_186:
[----:B------:R-:W-:Y:S05]  /*0920*/  BSYNC.RECONVERGENT B2 ;  /* 0x0000000000027941 */ /* 0x000fea0003800200 */
.L_x_183:
[----:B------:R-:W-:Y:S05]  /*0930*/  BRA `(.L_x_187) ;  /* 0x0000000000207947 */ /* 0x000fea0003800000 */
.L_x_182:
[----:B------:R-:W-:-:S04]  /*0940*/  LOP3.LUT R0, R13, 0x80000000, R8, 0x48, !PT ;  /* 0x800000000d007812 */ /* 0x000fc800078e4808 */
[----:B------:R-:W-:Y:S01]  /*0950*/  LOP3.LUT R0, R0, 0x7f800000, RZ, 0xfc, !PT ;  /* 0x7f80000000007812 */ /* 0x000fe200078efcff */
[----:B------:R-:W-:Y:S06]  /*0960*/  BRA `(.L_x_187) ;  /* 0x0000000000147947 */ /* 0x000fec0003800000 */
.L_x_181:
[----:B------:R-:W-:Y:S01]  /*0970*/  LOP3.LUT R0, R13, 0x80000000, R8, 0x48, !PT ;  /* 0x800000000d007812 */ /* 0x000fe200078e4808 */
[----:B------:R-:W-:Y:S06]  /*0980*/  BRA `(.L_x_187) ;  /* 0x00000000000c7947 */ /* 0x000fec0003800000 */
.L_x_180:
[----:B------:R-:W0:Y:S01]  /*0990*/  MUFU.RSQ R0, -QNAN ;  /* 0xffc0000000007908 */ /* 0x000e220000001400 */
[----:B------:R-:W-:Y:S05]  /*09a0*/  BRA `(.L_x_187) ;  /* 0x0000000000047947 */ /* 0x000fea0003800000 */
.L_x_179:
[----:B------:R-:W-:-:S07]  /*09b0*/  FADD.FTZ R0, R0, R3 ;  /* 0x0000000300007221 */ /* 0x000fce0000010000 */
.L_x_187:
[----:B------:R-:W-:Y:S05]  /*09c0*/  BSYNC.RECONVERGENT B1 ;  /* 0x0000000000017941 */ /* 0x000fea0003800200 */
.L_x_177:
[----:B------:R-:W-:Y:S02]  /*09d0*/  IMAD.MOV.U32 R6, RZ, RZ, R4 ;  /* 0x000000ffff067224 */ /* 0x000fe400078e0004 */
[----:B------:R-:W-:-:S04]  /*09e0*/  IMAD.MOV.U32 R7, RZ, RZ, 0x0 ;  /* 0x00000000ff077424 */ /* 0x000fc800078e00ff */
[----:B0-----:R-:W-:Y:S05]  /*09f0*/  RET.REL.NODEC R6 `(_Z16heatEquationStepPfS_iifff) ;  /* 0xfffffff406807950 */ /* 0x001fea0003c3ffff */
.L_x_188:
        /* <DEDUP_REMOVED lines=16> */
.L_x_194:


//--------------------- .nv.global.init           --------------------------
	.section	.nv.global.init,"aw",@progbits
	.align	4
.nv.global.init:
	.type		mrg32k3aM1SubSeq,@object
	.size		mrg32k3aM1SubSeq,(mrg32k3aM2SubSeq - mrg32k3aM1SubSeq)
mrg32k3aM1SubSeq:
        /*0000*/ 	.byte	0x0b, 0xcc, 0xee, 0x04, 0x73, 0x29, 0x8b, 0x6f, 0xf6, 0x53, 0x03, 0xf6, 0x23, 0xf6, 0xea, 0xda
        /* <DEDUP_REMOVED lines=125> */
	.type		mrg32k3aM2SubSeq,@object
	.size		mrg32k3aM2SubSeq,(mrg32k3aM1 - mrg32k3aM2SubSeq)
mrg32k3aM2SubSeq:
        /* <DEDUP_REMOVED lines=126> */
	.type		mrg32k3aM1,@object
	.size		mrg32k3aM1,(mrg32k3aM1Seq - mrg32k3aM1)
mrg32k3aM1:
        /* <DEDUP_REMOVED lines=144> */
	.type		mrg32k3aM1Seq,@object
	.size		mrg32k3aM1Seq,(mrg32k3aM2 - mrg32k3aM1Seq)
mrg32k3aM1Seq:
        /* <DEDUP_REMOVED lines=144> */
	.type		mrg32k3aM2,@object
	.size		mrg32k3aM2,(mrg32k3aM2Seq - mrg32k3aM2)
mrg32k3aM2:
        /* <DEDUP_REMOVED lines=144> */
	.type		mrg32k3aM2Seq,@object
	.size		mrg32k3aM2Seq,(precalc_xorwow_matrix - mrg32k3aM2Seq)
mrg32k3aM2Seq:
        /* <DEDUP_REMOVED lines=144> */
	.type		precalc_xorwow_matrix,@object
	.size		precalc_xorwow_matrix,(precalc_xorwow_offset_matrix - precalc_xorwow_matrix)
precalc_xorwow_matrix:
        /* <DEDUP_REMOVED lines=6400> */
	.type		precalc_xorwow_offset_matrix,@object
	.size		precalc_xorwow_offset_matrix,(.L_1 - precalc_xorwow_offset_matrix)
precalc_xorwow_offset_matrix:
        /* <DEDUP_REMOVED lines=6400> */
.L_1:


//--------------------- .nv.shared.reserved.0     --------------------------
	.section	.nv.shared.reserved.0,"aw",@nobits
	.weak		__nv_reservedSMEM_offset_0_alias
	.size		__nv_reservedSMEM_offset_0_alias, 0, 64
	.other		__nv_reservedSMEM_offset_0_alias,@"STO_CUDA_RESERVED_SHARED STV_DEFAULT"
__nv_reservedSMEM_offset_0_alias:
	.zero		0
	.zero		64


//--------------------- .nv.constant0._Z20matrixVectorMultiplyPfS_S_ii --------------------------
	.section	.nv.constant0._Z20matrixVectorMultiplyPfS_S_ii,"a",@progbits
	.sectionflags	@""
	.align	4
.nv.constant0._Z20matrixVectorMultiplyPfS_S_ii:
	.zero		928


//--------------------- .nv.constant0._Z16waveEquationStepPfS_S_ifff --------------------------
	.section	.nv.constant0._Z16waveEquationStepPfS_S_ifff,"a",@progbits
	.sectionflags	@""
	.align	4
.nv.constant0._Z16waveEquationStepPfS_S_ifff:
	.zero		936


//--------------------- .nv.constant0._Z16monteCarloOptionPfifffffy --------------------------
	.section	.nv.constant0._Z16monteCarloOptionPfifffffy,"a",@progbits
	.sectionflags	@""
	.align	4
.nv.constant0._Z16monteCarloOptionPfifffffy:
	.zero		936


//--------------------- .nv.constant0._Z12monteCarloPiPyyy --------------------------
	.section	.nv.constant0._Z12monteCarloPiPyyy,"a",@progbits
	.sectionflags	@""
	.align	4
.nv.constant0._Z12monteCarloPiPyyy:
	.zero		920


//--------------------- .nv.constant0._Z14nBodyIntegrateP8ParticlePfS1_S1_if --------------------------
	.section	.nv.constant0._Z14nBodyIntegrateP8ParticlePfS1_S1_if,"a",@progbits
	.sectionflags	@""
	.align	4
.nv.constant0._Z14nBodyIntegrateP8ParticlePfS1_S1_if:
	.zero		936


//--------------------- .nv.constant0._Z18nBodyComputeForcesP8ParticlePfS1_S1_iff --------------------------
	.section	.nv.constant0._Z18nBodyComputeForcesP8ParticlePfS1_S1_iff,"a",@progbits
	.sectionflags	@""
	.align	4
.nv.constant0._Z18nBodyComputeForcesP8ParticlePfS1_S1_iff:
	.zero		940


//--------------------- .nv.constant0._Z16heatEquationStepPfS_iifff --------------------------
	.section	.nv.constant0._Z16heatEquationStepPfS_iifff,"a",@progbits
	.sectionflags	@""
	.align	4
.nv.constant0._Z16heatEquationStepPfS_iifff:
	.zero		932


//--------------------- SYMBOLS --------------------------

	.type		.nv.reservedSmem.offset0,@object
	.size		.nv.reservedSmem.offset0,0x4
